//
// Generated by NVIDIA NVVM Compiler
//
// Compiler Build ID: CL-36424714
// Cuda compilation tools, release 13.0, V13.0.88
// Based on NVVM 20.0.0
//

.version 9.0
.target sm_100
.address_size 64

	// .globl	_Z11Boundary_XYP12Gas_MoleculeP13Wall_MoleculeP13Parameters_MD
.func  (.param .b64 func_retval0) __internal_accurate_pow
(
	.param .b64 __internal_accurate_pow_param_0,
	.param .b64 __internal_accurate_pow_param_1
)
;
// _ZZ11Boundary_XYP12Gas_MoleculeP13Wall_MoleculeP13Parameters_MDE7All_Pos has been demoted
// _ZZ11Boundary_XYP12Gas_MoleculeP13Wall_MoleculeP13Parameters_MDE8All_BPos has been demoted
// _ZZ9RescaleT2P13Wall_MoleculeP15Parameters_WallE6Pt_Vel has been demoted
// _ZZ9RescaleT4P13Wall_MoleculeP15Parameters_WallE6Pt_Vel has been demoted
// _ZZ15AccelerationCalP12Gas_MoleculeP13Wall_MoleculeP14Parameters_GasP15Parameters_WallP13Parameters_MDE7All_Pos has been demoted
// _ZZ15AccelerationCalP12Gas_MoleculeP13Wall_MoleculeP14Parameters_GasP15Parameters_WallP13Parameters_MDE8All_BPos has been demoted
// _ZZ15AccelerationCalP12Gas_MoleculeP13Wall_MoleculeP14Parameters_GasP15Parameters_WallP13Parameters_MDE7All_Acc has been demoted
// _ZZ10Verlet_PosP12Gas_MoleculeP13Wall_MoleculeP13Parameters_MDE7All_Pos has been demoted
// _ZZ10Verlet_PosP12Gas_MoleculeP13Wall_MoleculeP13Parameters_MDE7All_Vel has been demoted
// _ZZ10Verlet_PosP12Gas_MoleculeP13Wall_MoleculeP13Parameters_MDE7All_Acc has been demoted
// _ZZ10Verlet_VelP12Gas_MoleculeP13Wall_MoleculeP13Parameters_MDE7All_Vel has been demoted
// _ZZ10Verlet_VelP12Gas_MoleculeP13Wall_MoleculeP13Parameters_MDE7All_Acc has been demoted
// _ZZ10Verlet_VelP12Gas_MoleculeP13Wall_MoleculeP13Parameters_MDE12All_Acc_Temp has been demoted
// _ZZ17Last_AccelerationP12Gas_MoleculeP13Wall_MoleculeE7All_Acc has been demoted
// _ZZ17Last_AccelerationP12Gas_MoleculeP13Wall_MoleculeE12All_Acc_Temp has been demoted

.visible .entry _Z11Boundary_XYP12Gas_MoleculeP13Wall_MoleculeP13Parameters_MD(
	.param .u64 .ptr .align 1 _Z11Boundary_XYP12Gas_MoleculeP13Wall_MoleculeP13Parameters_MD_param_0,
	.param .u64 .ptr .align 1 _Z11Boundary_XYP12Gas_MoleculeP13Wall_MoleculeP13Parameters_MD_param_1,
	.param .u64 .ptr .align 1 _Z11Boundary_XYP12Gas_MoleculeP13Wall_MoleculeP13Parameters_MD_param_2
)
{
	.reg .pred 	%p<12>;
	.reg .b32 	%r<7>;
	.reg .b32 	%f<42>;
	.reg .b64 	%rd<11>;
	// demoted variable
	.shared .align 4 .b8 _ZZ11Boundary_XYP12Gas_MoleculeP13Wall_MoleculeP13Parameters_MDE7All_Pos[3464];
	// demoted variable
	.shared .align 4 .b8 _ZZ11Boundary_XYP12Gas_MoleculeP13Wall_MoleculeP13Parameters_MDE8All_BPos[3456];
	ld.param.u64 	%rd4, [_Z11Boundary_XYP12Gas_MoleculeP13Wall_MoleculeP13Parameters_MD_param_0];
	ld.param.u64 	%rd5, [_Z11Boundary_XYP12Gas_MoleculeP13Wall_MoleculeP13Parameters_MD_param_1];
	ld.param.u64 	%rd6, [_Z11Boundary_XYP12Gas_MoleculeP13Wall_MoleculeP13Parameters_MD_param_2];
	cvta.to.global.u64 	%rd1, %rd6;
	cvta.to.global.u64 	%rd2, %rd4;
	cvta.to.global.u64 	%rd3, %rd5;
	mov.u32 	%r1, %tid.x;
	setp.gt.u32 	%p1, %r1, 431;
	shl.b32 	%r4, %r1, 3;
	mov.u32 	%r5, _ZZ11Boundary_XYP12Gas_MoleculeP13Wall_MoleculeP13Parameters_MDE7All_Pos;
	add.s32 	%r2, %r5, %r4;
	mov.u32 	%r6, _ZZ11Boundary_XYP12Gas_MoleculeP13Wall_MoleculeP13Parameters_MDE8All_BPos;
	add.s32 	%r3, %r6, %r4;
	@%p1 bra 	$L__BB0_2;
	mul.wide.u32 	%rd7, %r1, 80;
	add.s64 	%rd8, %rd3, %rd7;
	ld.global.f32 	%f39, [%rd8+8];
	st.shared.f32 	[%r2], %f39;
	ld.global.f32 	%f20, [%rd8+12];
	st.shared.f32 	[%r2+4], %f20;
	ld.global.f32 	%f21, [%rd8+20];
	st.shared.f32 	[%r3], %f21;
	ld.global.f32 	%f22, [%rd8+24];
	st.shared.f32 	[%r3+4], %f22;
	bra.uni 	$L__BB0_4;
$L__BB0_2:
	setp.ne.s32 	%p2, %r1, 432;
	@%p2 bra 	$L__BB0_19;
	ld.global.f32 	%f39, [%rd2+8];
	st.shared.f32 	[_ZZ11Boundary_XYP12Gas_MoleculeP13Wall_MoleculeP13Parameters_MDE7All_Pos+3456], %f39;
	ld.global.f32 	%f23, [%rd2+12];
	st.shared.f32 	[_ZZ11Boundary_XYP12Gas_MoleculeP13Wall_MoleculeP13Parameters_MDE7All_Pos+3460], %f23;
$L__BB0_4:
	ld.global.f32 	%f4, [%rd1+36];
	setp.geu.f32 	%p3, %f39, %f4;
	@%p3 bra 	$L__BB0_7;
	setp.gt.u32 	%p6, %r1, 431;
	ld.global.f32 	%f26, [%rd1+40];
	sub.f32 	%f5, %f26, %f4;
	ld.shared.f32 	%f27, [%r2];
	add.f32 	%f40, %f27, %f5;
	st.shared.f32 	[%r2], %f40;
	@%p6 bra 	$L__BB0_10;
	ld.shared.f32 	%f28, [%r3];
	add.f32 	%f29, %f28, %f5;
	st.shared.f32 	[%r3], %f29;
	bra.uni 	$L__BB0_10;
$L__BB0_7:
	ld.shared.f32 	%f40, [%r2];
	ld.global.f32 	%f8, [%rd1+40];
	setp.ltu.f32 	%p4, %f40, %f8;
	@%p4 bra 	$L__BB0_10;
	setp.gt.u32 	%p5, %r1, 431;
	sub.f32 	%f9, %f8, %f4;
	sub.f32 	%f40, %f40, %f9;
	st.shared.f32 	[%r2], %f40;
	@%p5 bra 	$L__BB0_10;
	ld.shared.f32 	%f24, [%r3];
	sub.f32 	%f25, %f24, %f9;
	st.shared.f32 	[%r3], %f25;
$L__BB0_10:
	ld.shared.f32 	%f41, [%r2+4];
	ld.global.f32 	%f13, [%rd1+44];
	setp.geu.f32 	%p7, %f41, %f13;
	@%p7 bra 	$L__BB0_13;
	setp.gt.u32 	%p10, %r1, 431;
	ld.global.f32 	%f32, [%rd1+48];
	sub.f32 	%f14, %f32, %f13;
	add.f32 	%f41, %f41, %f14;
	st.shared.f32 	[%r2+4], %f41;
	@%p10 bra 	$L__BB0_18;
	ld.shared.f32 	%f33, [%r3+4];
	add.f32 	%f34, %f33, %f14;
	st.shared.f32 	[%r3+4], %f34;
	bra.uni 	$L__BB0_16;
$L__BB0_13:
	ld.global.f32 	%f16, [%rd1+48];
	setp.ltu.f32 	%p8, %f41, %f16;
	@%p8 bra 	$L__BB0_16;
	setp.gt.u32 	%p9, %r1, 431;
	sub.f32 	%f17, %f16, %f13;
	sub.f32 	%f41, %f41, %f17;
	st.shared.f32 	[%r2+4], %f41;
	@%p9 bra 	$L__BB0_18;
	ld.shared.f32 	%f30, [%r3+4];
	sub.f32 	%f31, %f30, %f17;
	st.shared.f32 	[%r3+4], %f31;
$L__BB0_16:
	setp.gt.u32 	%p11, %r1, 431;
	@%p11 bra 	$L__BB0_18;
	mul.wide.u32 	%rd9, %r1, 80;
	add.s64 	%rd10, %rd3, %rd9;
	st.global.f32 	[%rd10+8], %f40;
	st.global.f32 	[%rd10+12], %f41;
	ld.shared.f32 	%f35, [%r3];
	st.global.f32 	[%rd10+20], %f35;
	ld.shared.f32 	%f36, [%r3+4];
	st.global.f32 	[%rd10+24], %f36;
	bra.uni 	$L__BB0_19;
$L__BB0_18:
	ld.shared.f32 	%f37, [_ZZ11Boundary_XYP12Gas_MoleculeP13Wall_MoleculeP13Parameters_MDE7All_Pos+3456];
	st.global.f32 	[%rd2+8], %f37;
	ld.shared.f32 	%f38, [_ZZ11Boundary_XYP12Gas_MoleculeP13Wall_MoleculeP13Parameters_MDE7All_Pos+3460];
	st.global.f32 	[%rd2+12], %f38;
$L__BB0_19:
	ret;

}
	// .globl	_Z9RescaleT2P13Wall_MoleculeP15Parameters_Wall
.visible .entry _Z9RescaleT2P13Wall_MoleculeP15Parameters_Wall(
	.param .u64 .ptr .align 1 _Z9RescaleT2P13Wall_MoleculeP15Parameters_Wall_param_0,
	.param .u64 .ptr .align 1 _Z9RescaleT2P13Wall_MoleculeP15Parameters_Wall_param_1
)
{
	.reg .pred 	%p<2>;
	.reg .b32 	%r<4>;
	.reg .b32 	%f<10>;
	.reg .b64 	%rd<7>;
	// demoted variable
	.shared .align 4 .b8 _ZZ9RescaleT2P13Wall_MoleculeP15Parameters_WallE6Pt_Vel[5184];
	ld.param.u64 	%rd1, [_Z9RescaleT2P13Wall_MoleculeP15Parameters_Wall_param_0];
	ld.param.u64 	%rd2, [_Z9RescaleT2P13Wall_MoleculeP15Parameters_Wall_param_1];
	mov.u32 	%r1, %tid.x;
	setp.gt.u32 	%p1, %r1, 431;
	@%p1 bra 	$L__BB1_2;
	cvta.to.global.u64 	%rd3, %rd1;
	cvta.to.global.u64 	%rd4, %rd2;
	mul.wide.u32 	%rd5, %r1, 80;
	add.s64 	%rd6, %rd3, %rd5;
	ld.global.f32 	%f1, [%rd6+32];
	mov.u32 	%r2, _ZZ9RescaleT2P13Wall_MoleculeP15Parameters_WallE6Pt_Vel;
	mad.lo.s32 	%r3, %r1, 12, %r2;
	ld.global.f32 	%f2, [%rd6+36];
	ld.global.f32 	%f3, [%rd6+40];
	ld.global.f32 	%f4, [%rd4+20];
	sub.f32 	%f5, %f1, %f4;
	st.shared.f32 	[%r3], %f5;
	ld.global.f32 	%f6, [%rd4+24];
	sub.f32 	%f7, %f2, %f6;
	st.shared.f32 	[%r3+4], %f7;
	ld.global.f32 	%f8, [%rd4+28];
	sub.f32 	%f9, %f3, %f8;
	st.shared.f32 	[%r3+8], %f9;
	st.global.f32 	[%rd6+32], %f5;
	st.global.f32 	[%rd6+36], %f7;
	st.global.f32 	[%rd6+40], %f9;
$L__BB1_2:
	ret;

}
	// .globl	_Z9RescaleT4P13Wall_MoleculeP15Parameters_Wall
.visible .entry _Z9RescaleT4P13Wall_MoleculeP15Parameters_Wall(
	.param .u64 .ptr .align 1 _Z9RescaleT4P13Wall_MoleculeP15Parameters_Wall_param_0,
	.param .u64 .ptr .align 1 _Z9RescaleT4P13Wall_MoleculeP15Parameters_Wall_param_1
)
{
	.reg .pred 	%p<2>;
	.reg .b32 	%r<4>;
	.reg .b32 	%f<11>;
	.reg .b64 	%rd<7>;
	// demoted variable
	.shared .align 4 .b8 _ZZ9RescaleT4P13Wall_MoleculeP15Parameters_WallE6Pt_Vel[5184];
	ld.param.u64 	%rd1, [_Z9RescaleT4P13Wall_MoleculeP15Parameters_Wall_param_0];
	ld.param.u64 	%rd2, [_Z9RescaleT4P13Wall_MoleculeP15Parameters_Wall_param_1];
	mov.u32 	%r1, %tid.x;
	setp.gt.u32 	%p1, %r1, 431;
	@%p1 bra 	$L__BB2_2;
	cvta.to.global.u64 	%rd3, %rd1;
	cvta.to.global.u64 	%rd4, %rd2;
	mul.wide.u32 	%rd5, %r1, 80;
	add.s64 	%rd6, %rd3, %rd5;
	ld.global.f32 	%f1, [%rd6+32];
	mov.u32 	%r2, _ZZ9RescaleT4P13Wall_MoleculeP15Parameters_WallE6Pt_Vel;
	mad.lo.s32 	%r3, %r1, 12, %r2;
	ld.global.f32 	%f2, [%rd6+36];
	ld.global.f32 	%f3, [%rd6+40];
	ld.global.f32 	%f4, [%rd4+8];
	ld.global.f32 	%f5, [%rd4+16];
	div.rn.f32 	%f6, %f4, %f5;
	sqrt.rn.f32 	%f7, %f6;
	mul.f32 	%f8, %f7, %f1;
	st.shared.f32 	[%r3], %f8;
	mul.f32 	%f9, %f7, %f2;
	st.shared.f32 	[%r3+4], %f9;
	mul.f32 	%f10, %f7, %f3;
	st.shared.f32 	[%r3+8], %f10;
	st.global.f32 	[%rd6+32], %f8;
	st.global.f32 	[%rd6+36], %f9;
	st.global.f32 	[%rd6+40], %f10;
$L__BB2_2:
	ret;

}
	// .globl	_Z15AccelerationCalP12Gas_MoleculeP13Wall_MoleculeP14Parameters_GasP15Parameters_WallP13Parameters_MD
.visible .entry _Z15AccelerationCalP12Gas_MoleculeP13Wall_MoleculeP14Parameters_GasP15Parameters_WallP13Parameters_MD(
	.param .u64 .ptr .align 1 _Z15AccelerationCalP12Gas_MoleculeP13Wall_MoleculeP14Parameters_GasP15Parameters_WallP13Parameters_MD_param_0,
	.param .u64 .ptr .align 1 _Z15AccelerationCalP12Gas_MoleculeP13Wall_MoleculeP14Parameters_GasP15Parameters_WallP13Parameters_MD_param_1,
	.param .u64 .ptr .align 1 _Z15AccelerationCalP12Gas_MoleculeP13Wall_MoleculeP14Parameters_GasP15Parameters_WallP13Parameters_MD_param_2,
	.param .u64 .ptr .align 1 _Z15AccelerationCalP12Gas_MoleculeP13Wall_MoleculeP14Parameters_GasP15Parameters_WallP13Parameters_MD_param_3,
	.param .u64 .ptr .align 1 _Z15AccelerationCalP12Gas_MoleculeP13Wall_MoleculeP14Parameters_GasP15Parameters_WallP13Parameters_MD_param_4
)
{
	.reg .pred 	%p<63>;
	.reg .b32 	%r<83>;
	.reg .b32 	%f<106>;
	.reg .b64 	%rd<22>;
	.reg .b64 	%fd<62>;
	// demoted variable
	.shared .align 4 .b8 _ZZ15AccelerationCalP12Gas_MoleculeP13Wall_MoleculeP14Parameters_GasP15Parameters_WallP13Parameters_MDE7All_Pos[5196];
	// demoted variable
	.shared .align 4 .b8 _ZZ15AccelerationCalP12Gas_MoleculeP13Wall_MoleculeP14Parameters_GasP15Parameters_WallP13Parameters_MDE8All_BPos[5184];
	// demoted variable
	.shared .align 4 .b8 _ZZ15AccelerationCalP12Gas_MoleculeP13Wall_MoleculeP14Parameters_GasP15Parameters_WallP13Parameters_MDE7All_Acc[5196];
	ld.param.u64 	%rd5, [_Z15AccelerationCalP12Gas_MoleculeP13Wall_MoleculeP14Parameters_GasP15Parameters_WallP13Parameters_MD_param_0];
	ld.param.u64 	%rd6, [_Z15AccelerationCalP12Gas_MoleculeP13Wall_MoleculeP14Parameters_GasP15Parameters_WallP13Parameters_MD_param_1];
	ld.param.u64 	%rd8, [_Z15AccelerationCalP12Gas_MoleculeP13Wall_MoleculeP14Parameters_GasP15Parameters_WallP13Parameters_MD_param_3];
	ld.param.u64 	%rd9, [_Z15AccelerationCalP12Gas_MoleculeP13Wall_MoleculeP14Parameters_GasP15Parameters_WallP13Parameters_MD_param_4];
	cvta.to.global.u64 	%rd1, %rd8;
	cvta.to.global.u64 	%rd2, %rd9;
	cvta.to.global.u64 	%rd3, %rd5;
	cvta.to.global.u64 	%rd4, %rd6;
	mov.u32 	%r1, %tid.x;
	setp.gt.u32 	%p4, %r1, 431;
	mul.lo.s32 	%r23, %r1, 12;
	mov.u32 	%r24, _ZZ15AccelerationCalP12Gas_MoleculeP13Wall_MoleculeP14Parameters_GasP15Parameters_WallP13Parameters_MDE7All_Pos;
	add.s32 	%r2, %r24, %r23;
	mov.u32 	%r25, _ZZ15AccelerationCalP12Gas_MoleculeP13Wall_MoleculeP14Parameters_GasP15Parameters_WallP13Parameters_MDE8All_BPos;
	add.s32 	%r3, %r25, %r23;
	mov.u32 	%r26, _ZZ15AccelerationCalP12Gas_MoleculeP13Wall_MoleculeP14Parameters_GasP15Parameters_WallP13Parameters_MDE7All_Acc;
	add.s32 	%r4, %r26, %r23;
	@%p4 bra 	$L__BB3_2;
	mul.wide.u32 	%rd10, %r1, 80;
	add.s64 	%rd11, %rd4, %rd10;
	ld.global.f32 	%f38, [%rd11+8];
	st.shared.f32 	[%r2], %f38;
	ld.global.f32 	%f39, [%rd11+12];
	st.shared.f32 	[%r2+4], %f39;
	ld.global.f32 	%f40, [%rd11+16];
	st.shared.f32 	[%r2+8], %f40;
	ld.global.f32 	%f41, [%rd11+20];
	st.shared.f32 	[%r3], %f41;
	ld.global.f32 	%f42, [%rd11+24];
	st.shared.f32 	[%r3+4], %f42;
	ld.global.f32 	%f43, [%rd11+28];
	st.shared.f32 	[%r3+8], %f43;
	mov.b32 	%r28, 0;
	st.shared.u32 	[%r4], %r28;
	st.shared.u32 	[%r4+4], %r28;
	st.shared.u32 	[%r4+8], %r28;
	mov.pred 	%p62, 0;
	bra.uni 	$L__BB3_4;
$L__BB3_2:
	setp.ne.s32 	%p6, %r1, 432;
	mov.pred 	%p62, 0;
	@%p6 bra 	$L__BB3_4;
	ld.global.f32 	%f35, [%rd3+8];
	st.shared.f32 	[_ZZ15AccelerationCalP12Gas_MoleculeP13Wall_MoleculeP14Parameters_GasP15Parameters_WallP13Parameters_MDE7All_Pos+5184], %f35;
	ld.global.f32 	%f36, [%rd3+12];
	st.shared.f32 	[_ZZ15AccelerationCalP12Gas_MoleculeP13Wall_MoleculeP14Parameters_GasP15Parameters_WallP13Parameters_MDE7All_Pos+5188], %f36;
	ld.global.f32 	%f37, [%rd3+16];
	st.shared.f32 	[_ZZ15AccelerationCalP12Gas_MoleculeP13Wall_MoleculeP14Parameters_GasP15Parameters_WallP13Parameters_MDE7All_Pos+5192], %f37;
	mov.b32 	%r27, 0;
	st.shared.u32 	[_ZZ15AccelerationCalP12Gas_MoleculeP13Wall_MoleculeP14Parameters_GasP15Parameters_WallP13Parameters_MDE7All_Acc+5184], %r27;
	st.shared.u32 	[_ZZ15AccelerationCalP12Gas_MoleculeP13Wall_MoleculeP14Parameters_GasP15Parameters_WallP13Parameters_MDE7All_Acc+5188], %r27;
	st.shared.u32 	[_ZZ15AccelerationCalP12Gas_MoleculeP13Wall_MoleculeP14Parameters_GasP15Parameters_WallP13Parameters_MDE7All_Acc+5192], %r27;
	mov.pred 	%p62, -1;
$L__BB3_4:
	bar.sync 	0;
	setp.gt.u32 	%p9, %r1, 432;
	@%p9 bra 	$L__BB3_33;
	ld.shared.f32 	%f1, [%r2];
	ld.shared.f32 	%f2, [%r2+4];
	ld.shared.f32 	%f3, [%r2+8];
	ld.global.f32 	%f45, [%rd2+40];
	ld.global.f32 	%f46, [%rd2+36];
	sub.f32 	%f4, %f45, %f46;
	ld.global.f32 	%f5, [%rd2+8];
	ld.global.f32 	%f47, [%rd2+48];
	ld.global.f32 	%f48, [%rd2+44];
	sub.f32 	%f6, %f47, %f48;
	mov.f64 	%fd11, 0d4028000000000000;
	{
	.reg .b32 %temp; 
	mov.b64 	{%temp, %r5}, %fd11;
	}
	and.b32  	%r6, %r5, 2146435072;
	setp.lt.s32 	%p10, %r5, 0;
	selp.b32 	%r7, 0, 2146435072, %p10;
	mov.f64 	%fd12, 0d402A000000000000;
	{
	.reg .b32 %temp; 
	mov.b64 	{%temp, %r32}, %fd12;
	}
	and.b32  	%r8, %r32, 2146435072;
	setp.eq.s32 	%p11, %r8, 1075838976;
	setp.lt.s32 	%p12, %r32, 0;
	selp.b32 	%r9, 0, 2146435072, %p12;
	and.b32  	%r33, %r32, 2147483647;
	setp.ne.s32 	%p13, %r33, 1071644672;
	and.pred  	%p2, %p11, %p13;
	mov.f64 	%fd13, 0d4018000000000000;
	{
	.reg .b32 %temp; 
	mov.b64 	{%temp, %r10}, %fd13;
	}
	and.b32  	%r11, %r10, 2146435072;
	setp.lt.s32 	%p14, %r10, 0;
	selp.b32 	%r12, 0, 2146435072, %p14;
	mov.f64 	%fd14, 0d401C000000000000;
	{
	.reg .b32 %temp; 
	mov.b64 	{%temp, %r34}, %fd14;
	}
	and.b32  	%r13, %r34, 2146435072;
	setp.eq.s32 	%p15, %r13, 1074790400;
	setp.lt.s32 	%p16, %r34, 0;
	selp.b32 	%r14, 0, 2146435072, %p16;
	and.b32  	%r35, %r34, 2147483647;
	setp.ne.s32 	%p17, %r35, 1071644672;
	and.pred  	%p3, %p15, %p17;
	add.s32 	%r80, %r24, 4;
	mov.f32 	%f105, 0f00000000;
	mov.b32 	%r82, -433;
	mov.b32 	%r81, 5184;
	mov.f32 	%f104, %f105;
	mov.f32 	%f103, %f105;
$L__BB3_6:
	setp.eq.s32 	%p18, %r1, 432;
	setp.eq.s32 	%p19, %r82, -1;
	or.pred  	%p20, %p18, %p19;
	@%p20 bra 	$L__BB3_8;
	ld.global.f32 	%f99, [%rd1+36];
	ld.global.f32 	%f100, [%rd1+32];
	bra.uni 	$L__BB3_11;
$L__BB3_8:
	setp.ne.s32 	%p21, %r82, -1;
	not.pred 	%p22, %p62;
	or.pred  	%p23, %p22, %p21;
	@%p23 bra 	$L__BB3_10;
	ld.param.u64 	%rd20, [_Z15AccelerationCalP12Gas_MoleculeP13Wall_MoleculeP14Parameters_GasP15Parameters_WallP13Parameters_MD_param_2];
	cvta.to.global.u64 	%rd12, %rd20;
	ld.global.f32 	%f99, [%rd12+20];
	ld.global.f32 	%f100, [%rd12+16];
	bra.uni 	$L__BB3_11;
$L__BB3_10:
	ld.global.f32 	%f99, [%rd2+4];
	ld.global.f32 	%f100, [%rd2];
$L__BB3_11:
	ld.shared.f32 	%f49, [%r80+-4];
	sub.f32 	%f101, %f1, %f49;
	ld.shared.f32 	%f50, [%r80];
	sub.f32 	%f102, %f2, %f50;
	ld.shared.f32 	%f51, [%r80+4];
	sub.f32 	%f20, %f3, %f51;
	abs.f32 	%f21, %f101;
	sub.f32 	%f52, %f4, %f5;
	setp.ltu.f32 	%p24, %f21, %f52;
	@%p24 bra 	$L__BB3_13;
	mul.f32 	%f53, %f101, %f4;
	div.rn.f32 	%f54, %f53, %f21;
	sub.f32 	%f101, %f101, %f54;
$L__BB3_13:
	abs.f32 	%f24, %f102;
	sub.f32 	%f55, %f6, %f5;
	setp.ltu.f32 	%p25, %f24, %f55;
	@%p25 bra 	$L__BB3_15;
	mul.f32 	%f56, %f102, %f6;
	div.rn.f32 	%f57, %f56, %f24;
	sub.f32 	%f102, %f102, %f57;
$L__BB3_15:
	mul.f32 	%f58, %f102, %f102;
	fma.rn.f32 	%f59, %f101, %f101, %f58;
	fma.rn.f32 	%f60, %f20, %f20, %f59;
	sqrt.rn.f32 	%f61, %f60;
	setp.leu.f32 	%p26, %f61, 0f00000000;
	setp.gtu.f32 	%p27, %f61, %f5;
	or.pred  	%p28, %p26, %p27;
	@%p28 bra 	$L__BB3_27;
	setp.lt.s32 	%p29, %r5, 0;
	setp.eq.s32 	%p30, %r6, 1073741824;
	mul.f32 	%f28, %f99, 0f42400000;
	cvt.f64.f32 	%fd1, %f100;
	{
	.reg .b32 %temp; 
	mov.b64 	{%temp, %r18}, %fd1;
	}
	abs.f64 	%fd2, %fd1;
	{ // callseq 0, 0
	.param .b64 param0;
	st.param.f64 	[param0], %fd2;
	.param .b64 param1;
	st.param.f64 	[param1], 0d4028000000000000;
	.param .b64 retval0;
	call.uni (retval0), 
	__internal_accurate_pow, 
	(
	param0, 
	param1
	);
	ld.param.f64 	%fd15, [retval0];
	} // callseq 0
	setp.lt.s32 	%p32, %r18, 0;
	neg.f64 	%fd17, %fd15;
	selp.f64 	%fd18, %fd17, %fd15, %p30;
	selp.f64 	%fd19, %fd18, %fd15, %p32;
	setp.eq.f32 	%p33, %f100, 0f00000000;
	selp.b32 	%r37, %r18, 0, %p30;
	or.b32  	%r38, %r37, 2146435072;
	selp.b32 	%r39, %r38, %r37, %p29;
	mov.b32 	%r40, 0;
	mov.b64 	%fd20, {%r40, %r39};
	selp.f64 	%fd60, %fd20, %fd19, %p33;
	add.f64 	%fd21, %fd1, 0d4028000000000000;
	{
	.reg .b32 %temp; 
	mov.b64 	{%temp, %r41}, %fd21;
	}
	and.b32  	%r42, %r41, 2146435072;
	setp.ne.s32 	%p34, %r42, 2146435072;
	@%p34 bra 	$L__BB3_21;
	setp.num.f32 	%p35, %f100, %f100;
	@%p35 bra 	$L__BB3_19;
	mov.f64 	%fd22, 0d4028000000000000;
	add.rn.f64 	%fd60, %fd1, %fd22;
	bra.uni 	$L__BB3_21;
$L__BB3_19:
	setp.neu.f64 	%p36, %fd2, 0d7FF0000000000000;
	@%p36 bra 	$L__BB3_21;
	and.b32  	%r44, %r5, 2147483647;
	setp.ne.s32 	%p39, %r44, 1071644672;
	or.b32  	%r45, %r7, -2147483648;
	selp.b32 	%r46, %r45, %r7, %p39;
	selp.b32 	%r47, %r46, %r7, %p30;
	selp.b32 	%r48, %r47, %r7, %p32;
	mov.b32 	%r49, 0;
	mov.b64 	%fd60, {%r49, %r48};
$L__BB3_21:
	setp.eq.f32 	%p40, %f100, 0f00000000;
	setp.lt.s32 	%p41, %r18, 0;
	setp.lt.s32 	%p42, %r10, 0;
	setp.eq.s32 	%p43, %r11, 1073741824;
	{ // callseq 1, 0
	.param .b64 param0;
	st.param.f64 	[param0], %fd2;
	.param .b64 param1;
	st.param.f64 	[param1], 0d4018000000000000;
	.param .b64 retval0;
	call.uni (retval0), 
	__internal_accurate_pow, 
	(
	param0, 
	param1
	);
	ld.param.f64 	%fd23, [retval0];
	} // callseq 1
	neg.f64 	%fd25, %fd23;
	selp.f64 	%fd26, %fd25, %fd23, %p43;
	selp.f64 	%fd27, %fd26, %fd23, %p41;
	selp.b32 	%r50, %r18, 0, %p43;
	or.b32  	%r51, %r50, 2146435072;
	selp.b32 	%r52, %r51, %r50, %p42;
	mov.b32 	%r53, 0;
	mov.b64 	%fd28, {%r53, %r52};
	selp.f64 	%fd61, %fd28, %fd27, %p40;
	add.f64 	%fd29, %fd1, 0d4018000000000000;
	{
	.reg .b32 %temp; 
	mov.b64 	{%temp, %r54}, %fd29;
	}
	and.b32  	%r55, %r54, 2146435072;
	setp.ne.s32 	%p45, %r55, 2146435072;
	@%p45 bra 	$L__BB3_26;
	setp.num.f32 	%p46, %f100, %f100;
	@%p46 bra 	$L__BB3_24;
	mov.f64 	%fd30, 0d4018000000000000;
	add.rn.f64 	%fd61, %fd1, %fd30;
	bra.uni 	$L__BB3_26;
$L__BB3_24:
	setp.neu.f64 	%p47, %fd2, 0d7FF0000000000000;
	@%p47 bra 	$L__BB3_26;
	and.b32  	%r57, %r10, 2147483647;
	setp.ne.s32 	%p50, %r57, 1071644672;
	or.b32  	%r58, %r12, -2147483648;
	selp.b32 	%r59, %r58, %r12, %p50;
	selp.b32 	%r60, %r59, %r12, %p43;
	selp.b32 	%r61, %r60, %r12, %p41;
	mov.b32 	%r62, 0;
	mov.b64 	%fd61, {%r62, %r61};
$L__BB3_26:
	cvt.f64.f32 	%fd31, %f61;
	{
	.reg .b32 %temp; 
	mov.b64 	{%temp, %r63}, %fd31;
	}
	{ // callseq 2, 0
	.param .b64 param0;
	st.param.f64 	[param0], %fd31;
	.param .b64 param1;
	st.param.f64 	[param1], 0d402A000000000000;
	.param .b64 retval0;
	call.uni (retval0), 
	__internal_accurate_pow, 
	(
	param0, 
	param1
	);
	ld.param.f64 	%fd32, [retval0];
	} // callseq 2
	setp.lt.s32 	%p51, %r63, 0;
	setp.eq.f32 	%p52, %f61, 0f3F800000;
	setp.eq.f32 	%p53, %f61, 0f7F800000;
	setp.eq.f32 	%p54, %f100, 0f3F800000;
	setp.eq.s32 	%p55, %r13, 1074790400;
	mul.f64 	%fd34, %fd61, 0d3FE0000000000000;
	selp.f64 	%fd35, 0d3FE0000000000000, %fd34, %p54;
	{ // callseq 3, 0
	.param .b64 param0;
	st.param.f64 	[param0], %fd31;
	.param .b64 param1;
	st.param.f64 	[param1], 0d401C000000000000;
	.param .b64 retval0;
	call.uni (retval0), 
	__internal_accurate_pow, 
	(
	param0, 
	param1
	);
	ld.param.f64 	%fd36, [retval0];
	} // callseq 3
	neg.f64 	%fd38, %fd36;
	selp.f64 	%fd39, %fd38, %fd36, %p55;
	selp.f64 	%fd40, %fd39, %fd36, %p51;
	add.f64 	%fd41, %fd31, 0d401C000000000000;
	{
	.reg .b32 %temp; 
	mov.b64 	{%temp, %r65}, %fd41;
	}
	and.b32  	%r66, %r65, 2146435072;
	setp.eq.s32 	%p56, %r66, 2146435072;
	or.b32  	%r67, %r14, -2147483648;
	selp.b32 	%r68, %r67, %r14, %p3;
	selp.b32 	%r69, %r68, %r14, %p51;
	mov.b32 	%r70, 0;
	mov.b64 	%fd42, {%r70, %r69};
	selp.f64 	%fd43, %fd42, %fd40, %p56;
	selp.f64 	%fd44, %fd43, %fd40, %p53;
	selp.f64 	%fd45, 0d3FF0000000000000, %fd44, %p52;
	div.rn.f64 	%fd46, %fd35, %fd45;
	or.b32  	%r71, %r9, -2147483648;
	selp.b32 	%r72, %r71, %r9, %p2;
	selp.b32 	%r73, %r72, %r9, %p51;
	mov.b64 	%fd47, {%r70, %r73};
	add.f64 	%fd48, %fd31, 0d402A000000000000;
	{
	.reg .b32 %temp; 
	mov.b64 	{%temp, %r74}, %fd48;
	}
	and.b32  	%r75, %r74, 2146435072;
	setp.eq.s32 	%p57, %r75, 2146435072;
	neg.f64 	%fd49, %fd32;
	setp.eq.s32 	%p58, %r8, 1075838976;
	selp.f64 	%fd50, %fd49, %fd32, %p58;
	selp.f64 	%fd51, %fd50, %fd32, %p51;
	selp.f64 	%fd52, %fd47, %fd51, %p57;
	selp.f64 	%fd53, %fd52, %fd51, %p53;
	selp.f64 	%fd54, 0d3FF0000000000000, %fd53, %p52;
	selp.f64 	%fd55, 0d3FF0000000000000, %fd60, %p54;
	div.rn.f64 	%fd56, %fd55, %fd54;
	sub.f64 	%fd57, %fd56, %fd46;
	cvt.f64.f32 	%fd58, %f28;
	mul.f64 	%fd59, %fd57, %fd58;
	cvt.rn.f32.f64 	%f62, %fd59;
	mul.f32 	%f63, %f101, %f62;
	div.rn.f32 	%f64, %f63, %f61;
	add.f32 	%f103, %f103, %f64;
	mul.f32 	%f65, %f102, %f62;
	div.rn.f32 	%f66, %f65, %f61;
	add.f32 	%f104, %f104, %f66;
	mul.f32 	%f67, %f20, %f62;
	div.rn.f32 	%f68, %f67, %f61;
	add.f32 	%f105, %f105, %f68;
$L__BB3_27:
	add.s32 	%r82, %r82, 1;
	add.s32 	%r81, %r81, -12;
	add.s32 	%r80, %r80, 12;
	setp.ne.s32 	%p59, %r81, -12;
	@%p59 bra 	$L__BB3_6;
	mov.u32 	%r77, _ZZ15AccelerationCalP12Gas_MoleculeP13Wall_MoleculeP14Parameters_GasP15Parameters_WallP13Parameters_MDE7All_Acc;
	mad.lo.s32 	%r22, %r1, 12, %r77;
	@%p62 bra 	$L__BB3_30;
	mov.u32 	%r78, _ZZ15AccelerationCalP12Gas_MoleculeP13Wall_MoleculeP14Parameters_GasP15Parameters_WallP13Parameters_MDE8All_BPos;
	mad.lo.s32 	%r79, %r1, 12, %r78;
	ld.shared.f32 	%f69, [%r79];
	sub.f32 	%f70, %f1, %f69;
	ld.global.f32 	%f71, [%rd2+12];
	mul.f32 	%f72, %f71, %f70;
	sub.f32 	%f73, %f103, %f72;
	ld.global.f32 	%f74, [%rd1+4];
	div.rn.f32 	%f75, %f73, %f74;
	st.shared.f32 	[%r22], %f75;
	ld.shared.f32 	%f76, [%r79+4];
	sub.f32 	%f77, %f2, %f76;
	mul.f32 	%f78, %f71, %f77;
	sub.f32 	%f79, %f104, %f78;
	div.rn.f32 	%f80, %f79, %f74;
	st.shared.f32 	[%r22+4], %f80;
	ld.shared.f32 	%f81, [%r79+8];
	sub.f32 	%f82, %f3, %f81;
	mul.f32 	%f83, %f71, %f82;
	sub.f32 	%f84, %f105, %f83;
	div.rn.f32 	%f85, %f84, %f74;
	st.shared.f32 	[%r22+8], %f85;
	bra.uni 	$L__BB3_31;
$L__BB3_30:
	ld.param.u64 	%rd21, [_Z15AccelerationCalP12Gas_MoleculeP13Wall_MoleculeP14Parameters_GasP15Parameters_WallP13Parameters_MD_param_2];
	cvta.to.global.u64 	%rd13, %rd21;
	ld.global.f32 	%f86, [%rd13+4];
	div.rn.f32 	%f87, %f103, %f86;
	st.shared.f32 	[_ZZ15AccelerationCalP12Gas_MoleculeP13Wall_MoleculeP14Parameters_GasP15Parameters_WallP13Parameters_MDE7All_Acc+5184], %f87;
	div.rn.f32 	%f88, %f104, %f86;
	st.shared.f32 	[_ZZ15AccelerationCalP12Gas_MoleculeP13Wall_MoleculeP14Parameters_GasP15Parameters_WallP13Parameters_MDE7All_Acc+5188], %f88;
	div.rn.f32 	%f89, %f105, %f86;
	st.shared.f32 	[_ZZ15AccelerationCalP12Gas_MoleculeP13Wall_MoleculeP14Parameters_GasP15Parameters_WallP13Parameters_MDE7All_Acc+5192], %f89;
$L__BB3_31:
	setp.gt.u32 	%p60, %r1, 431;
	@%p60 bra 	$L__BB3_33;
	ld.param.u64 	%rd19, [_Z15AccelerationCalP12Gas_MoleculeP13Wall_MoleculeP14Parameters_GasP15Parameters_WallP13Parameters_MD_param_1];
	ld.shared.f32 	%f90, [%r22];
	cvta.to.global.u64 	%rd14, %rd19;
	mul.wide.u32 	%rd15, %r1, 80;
	add.s64 	%rd16, %rd14, %rd15;
	st.global.f32 	[%rd16+44], %f90;
	ld.shared.f32 	%f91, [%r22+4];
	st.global.f32 	[%rd16+48], %f91;
	ld.shared.f32 	%f92, [%r22+8];
	st.global.f32 	[%rd16+52], %f92;
$L__BB3_33:
	not.pred 	%p61, %p62;
	@%p61 bra 	$L__BB3_35;
	ld.param.u64 	%rd18, [_Z15AccelerationCalP12Gas_MoleculeP13Wall_MoleculeP14Parameters_GasP15Parameters_WallP13Parameters_MD_param_0];
	ld.shared.f32 	%f93, [_ZZ15AccelerationCalP12Gas_MoleculeP13Wall_MoleculeP14Parameters_GasP15Parameters_WallP13Parameters_MDE7All_Acc+5184];
	cvta.to.global.u64 	%rd17, %rd18;
	st.global.f32 	[%rd17+32], %f93;
	ld.shared.f32 	%f94, [_ZZ15AccelerationCalP12Gas_MoleculeP13Wall_MoleculeP14Parameters_GasP15Parameters_WallP13Parameters_MDE7All_Acc+5188];
	st.global.f32 	[%rd17+36], %f94;
	ld.shared.f32 	%f95, [_ZZ15AccelerationCalP12Gas_MoleculeP13Wall_MoleculeP14Parameters_GasP15Parameters_WallP13Parameters_MDE7All_Acc+5192];
	st.global.f32 	[%rd17+40], %f95;
$L__BB3_35:
	ret;

}
	// .globl	_Z10Verlet_PosP12Gas_MoleculeP13Wall_MoleculeP13Parameters_MD
.visible .entry _Z10Verlet_PosP12Gas_MoleculeP13Wall_MoleculeP13Parameters_MD(
	.param .u64 .ptr .align 1 _Z10Verlet_PosP12Gas_MoleculeP13Wall_MoleculeP13Parameters_MD_param_0,
	.param .u64 .ptr .align 1 _Z10Verlet_PosP12Gas_MoleculeP13Wall_MoleculeP13Parameters_MD_param_1,
	.param .u64 .ptr .align 1 _Z10Verlet_PosP12Gas_MoleculeP13Wall_MoleculeP13Parameters_MD_param_2
)
{
	.reg .pred 	%p<4>;
	.reg .b32 	%r<9>;
	.reg .b32 	%f<47>;
	.reg .b64 	%rd<11>;
	.reg .b64 	%fd<23>;
	// demoted variable
	.shared .align 4 .b8 _ZZ10Verlet_PosP12Gas_MoleculeP13Wall_MoleculeP13Parameters_MDE7All_Pos[5196];
	// demoted variable
	.shared .align 4 .b8 _ZZ10Verlet_PosP12Gas_MoleculeP13Wall_MoleculeP13Parameters_MDE7All_Vel[5196];
	// demoted variable
	.shared .align 4 .b8 _ZZ10Verlet_PosP12Gas_MoleculeP13Wall_MoleculeP13Parameters_MDE7All_Acc[5196];
	ld.param.u64 	%rd4, [_Z10Verlet_PosP12Gas_MoleculeP13Wall_MoleculeP13Parameters_MD_param_0];
	ld.param.u64 	%rd5, [_Z10Verlet_PosP12Gas_MoleculeP13Wall_MoleculeP13Parameters_MD_param_1];
	ld.param.u64 	%rd3, [_Z10Verlet_PosP12Gas_MoleculeP13Wall_MoleculeP13Parameters_MD_param_2];
	cvta.to.global.u64 	%rd1, %rd4;
	cvta.to.global.u64 	%rd2, %rd5;
	mov.u32 	%r1, %tid.x;
	setp.gt.u32 	%p1, %r1, 431;
	mov.u32 	%r3, _ZZ10Verlet_PosP12Gas_MoleculeP13Wall_MoleculeP13Parameters_MDE7All_Pos;
	mad.lo.s32 	%r2, %r1, 12, %r3;
	@%p1 bra 	$L__BB4_2;
	mul.wide.u32 	%rd6, %r1, 80;
	add.s64 	%rd7, %rd2, %rd6;
	ld.global.f32 	%f44, [%rd7+8];
	st.shared.f32 	[%r2], %f44;
	ld.global.f32 	%f41, [%rd7+12];
	ld.global.f32 	%f38, [%rd7+16];
	ld.global.f32 	%f46, [%rd7+32];
	mul.lo.s32 	%r4, %r1, 12;
	mov.u32 	%r5, _ZZ10Verlet_PosP12Gas_MoleculeP13Wall_MoleculeP13Parameters_MDE7All_Vel;
	add.s32 	%r6, %r5, %r4;
	st.shared.f32 	[%r6], %f46;
	ld.global.f32 	%f43, [%rd7+36];
	st.shared.f32 	[%r6+4], %f43;
	ld.global.f32 	%f40, [%rd7+40];
	st.shared.f32 	[%r6+8], %f40;
	ld.global.f32 	%f45, [%rd7+44];
	mov.u32 	%r7, _ZZ10Verlet_PosP12Gas_MoleculeP13Wall_MoleculeP13Parameters_MDE7All_Acc;
	add.s32 	%r8, %r7, %r4;
	st.shared.f32 	[%r8], %f45;
	ld.global.f32 	%f42, [%rd7+48];
	st.shared.f32 	[%r8+4], %f42;
	ld.global.f32 	%f39, [%rd7+52];
	st.shared.f32 	[%r8+8], %f39;
	bra.uni 	$L__BB4_4;
$L__BB4_2:
	setp.ne.s32 	%p2, %r1, 432;
	@%p2 bra 	$L__BB4_7;
	ld.global.f32 	%f44, [%rd1+8];
	st.shared.f32 	[_ZZ10Verlet_PosP12Gas_MoleculeP13Wall_MoleculeP13Parameters_MDE7All_Pos+5184], %f44;
	ld.global.f32 	%f41, [%rd1+12];
	st.shared.f32 	[_ZZ10Verlet_PosP12Gas_MoleculeP13Wall_MoleculeP13Parameters_MDE7All_Pos+5188], %f41;
	ld.global.f32 	%f38, [%rd1+16];
	st.shared.f32 	[_ZZ10Verlet_PosP12Gas_MoleculeP13Wall_MoleculeP13Parameters_MDE7All_Pos+5192], %f38;
	ld.global.f32 	%f46, [%rd1+20];
	st.shared.f32 	[_ZZ10Verlet_PosP12Gas_MoleculeP13Wall_MoleculeP13Parameters_MDE7All_Vel+5184], %f46;
	ld.global.f32 	%f43, [%rd1+24];
	st.shared.f32 	[_ZZ10Verlet_PosP12Gas_MoleculeP13Wall_MoleculeP13Parameters_MDE7All_Vel+5188], %f43;
	ld.global.f32 	%f40, [%rd1+28];
	st.shared.f32 	[_ZZ10Verlet_PosP12Gas_MoleculeP13Wall_MoleculeP13Parameters_MDE7All_Vel+5192], %f40;
	ld.global.f32 	%f45, [%rd1+32];
	st.shared.f32 	[_ZZ10Verlet_PosP12Gas_MoleculeP13Wall_MoleculeP13Parameters_MDE7All_Acc+5184], %f45;
	ld.global.f32 	%f42, [%rd1+36];
	st.shared.f32 	[_ZZ10Verlet_PosP12Gas_MoleculeP13Wall_MoleculeP13Parameters_MDE7All_Acc+5188], %f42;
	ld.global.f32 	%f39, [%rd1+40];
	st.shared.f32 	[_ZZ10Verlet_PosP12Gas_MoleculeP13Wall_MoleculeP13Parameters_MDE7All_Acc+5192], %f39;
$L__BB4_4:
	setp.gt.u32 	%p3, %r1, 431;
	cvta.to.global.u64 	%rd8, %rd3;
	ld.global.f32 	%f31, [%rd8+16];
	mul.f32 	%f32, %f46, %f31;
	cvt.f64.f32 	%fd1, %f32;
	cvt.f64.f32 	%fd2, %f45;
	mul.f64 	%fd3, %fd2, 0d3FE0000000000000;
	cvt.f64.f32 	%fd4, %f31;
	mul.f64 	%fd5, %fd3, %fd4;
	fma.rn.f64 	%fd6, %fd5, %fd4, %fd1;
	cvt.f64.f32 	%fd7, %f44;
	add.f64 	%fd8, %fd6, %fd7;
	cvt.rn.f32.f64 	%f28, %fd8;
	st.shared.f32 	[%r2], %f28;
	mul.f32 	%f33, %f43, %f31;
	cvt.f64.f32 	%fd9, %f33;
	cvt.f64.f32 	%fd10, %f42;
	mul.f64 	%fd11, %fd10, 0d3FE0000000000000;
	mul.f64 	%fd12, %fd11, %fd4;
	fma.rn.f64 	%fd13, %fd12, %fd4, %fd9;
	cvt.f64.f32 	%fd14, %f41;
	add.f64 	%fd15, %fd13, %fd14;
	cvt.rn.f32.f64 	%f29, %fd15;
	st.shared.f32 	[%r2+4], %f29;
	mul.f32 	%f34, %f40, %f31;
	cvt.f64.f32 	%fd16, %f34;
	cvt.f64.f32 	%fd17, %f39;
	mul.f64 	%fd18, %fd17, 0d3FE0000000000000;
	mul.f64 	%fd19, %fd18, %fd4;
	fma.rn.f64 	%fd20, %fd19, %fd4, %fd16;
	cvt.f64.f32 	%fd21, %f38;
	add.f64 	%fd22, %fd20, %fd21;
	cvt.rn.f32.f64 	%f30, %fd22;
	st.shared.f32 	[%r2+8], %f30;
	@%p3 bra 	$L__BB4_6;
	mul.wide.u32 	%rd9, %r1, 80;
	add.s64 	%rd10, %rd2, %rd9;
	st.global.f32 	[%rd10+8], %f28;
	st.global.f32 	[%rd10+12], %f29;
	st.global.f32 	[%rd10+16], %f30;
	bra.uni 	$L__BB4_7;
$L__BB4_6:
	ld.shared.f32 	%f35, [_ZZ10Verlet_PosP12Gas_MoleculeP13Wall_MoleculeP13Parameters_MDE7All_Pos+5184];
	st.global.f32 	[%rd1+8], %f35;
	ld.shared.f32 	%f36, [_ZZ10Verlet_PosP12Gas_MoleculeP13Wall_MoleculeP13Parameters_MDE7All_Pos+5188];
	st.global.f32 	[%rd1+12], %f36;
	ld.shared.f32 	%f37, [_ZZ10Verlet_PosP12Gas_MoleculeP13Wall_MoleculeP13Parameters_MDE7All_Pos+5192];
	st.global.f32 	[%rd1+16], %f37;
$L__BB4_7:
	ret;

}
	// .globl	_Z10Verlet_VelP12Gas_MoleculeP13Wall_MoleculeP13Parameters_MD
.visible .entry _Z10Verlet_VelP12Gas_MoleculeP13Wall_MoleculeP13Parameters_MD(
	.param .u64 .ptr .align 1 _Z10Verlet_VelP12Gas_MoleculeP13Wall_MoleculeP13Parameters_MD_param_0,
	.param .u64 .ptr .align 1 _Z10Verlet_VelP12Gas_MoleculeP13Wall_MoleculeP13Parameters_MD_param_1,
	.param .u64 .ptr .align 1 _Z10Verlet_VelP12Gas_MoleculeP13Wall_MoleculeP13Parameters_MD_param_2
)
{
	.reg .pred 	%p<4>;
	.reg .b32 	%r<9>;
	.reg .b32 	%f<47>;
	.reg .b64 	%rd<11>;
	.reg .b64 	%fd<14>;
	// demoted variable
	.shared .align 4 .b8 _ZZ10Verlet_VelP12Gas_MoleculeP13Wall_MoleculeP13Parameters_MDE7All_Vel[5196];
	// demoted variable
	.shared .align 4 .b8 _ZZ10Verlet_VelP12Gas_MoleculeP13Wall_MoleculeP13Parameters_MDE7All_Acc[5196];
	// demoted variable
	.shared .align 4 .b8 _ZZ10Verlet_VelP12Gas_MoleculeP13Wall_MoleculeP13Parameters_MDE12All_Acc_Temp[5196];
	ld.param.u64 	%rd4, [_Z10Verlet_VelP12Gas_MoleculeP13Wall_MoleculeP13Parameters_MD_param_0];
	ld.param.u64 	%rd5, [_Z10Verlet_VelP12Gas_MoleculeP13Wall_MoleculeP13Parameters_MD_param_1];
	ld.param.u64 	%rd3, [_Z10Verlet_VelP12Gas_MoleculeP13Wall_MoleculeP13Parameters_MD_param_2];
	cvta.to.global.u64 	%rd1, %rd4;
	cvta.to.global.u64 	%rd2, %rd5;
	mov.u32 	%r1, %tid.x;
	setp.gt.u32 	%p1, %r1, 431;
	mov.u32 	%r3, _ZZ10Verlet_VelP12Gas_MoleculeP13Wall_MoleculeP13Parameters_MDE7All_Vel;
	mad.lo.s32 	%r2, %r1, 12, %r3;
	@%p1 bra 	$L__BB5_2;
	mul.wide.u32 	%rd6, %r1, 80;
	add.s64 	%rd7, %rd2, %rd6;
	ld.global.f32 	%f44, [%rd7+32];
	st.shared.f32 	[%r2], %f44;
	ld.global.f32 	%f41, [%rd7+36];
	ld.global.f32 	%f38, [%rd7+40];
	ld.global.f32 	%f45, [%rd7+44];
	mul.lo.s32 	%r4, %r1, 12;
	mov.u32 	%r5, _ZZ10Verlet_VelP12Gas_MoleculeP13Wall_MoleculeP13Parameters_MDE7All_Acc;
	add.s32 	%r6, %r5, %r4;
	st.shared.f32 	[%r6], %f45;
	ld.global.f32 	%f42, [%rd7+48];
	st.shared.f32 	[%r6+4], %f42;
	ld.global.f32 	%f39, [%rd7+52];
	st.shared.f32 	[%r6+8], %f39;
	ld.global.f32 	%f46, [%rd7+56];
	mov.u32 	%r7, _ZZ10Verlet_VelP12Gas_MoleculeP13Wall_MoleculeP13Parameters_MDE12All_Acc_Temp;
	add.s32 	%r8, %r7, %r4;
	st.shared.f32 	[%r8], %f46;
	ld.global.f32 	%f43, [%rd7+60];
	st.shared.f32 	[%r8+4], %f43;
	ld.global.f32 	%f40, [%rd7+64];
	st.shared.f32 	[%r8+8], %f40;
	bra.uni 	$L__BB5_4;
$L__BB5_2:
	setp.ne.s32 	%p2, %r1, 432;
	@%p2 bra 	$L__BB5_7;
	ld.global.f32 	%f44, [%rd1+20];
	st.shared.f32 	[_ZZ10Verlet_VelP12Gas_MoleculeP13Wall_MoleculeP13Parameters_MDE7All_Vel+5184], %f44;
	ld.global.f32 	%f41, [%rd1+24];
	st.shared.f32 	[_ZZ10Verlet_VelP12Gas_MoleculeP13Wall_MoleculeP13Parameters_MDE7All_Vel+5188], %f41;
	ld.global.f32 	%f38, [%rd1+28];
	st.shared.f32 	[_ZZ10Verlet_VelP12Gas_MoleculeP13Wall_MoleculeP13Parameters_MDE7All_Vel+5192], %f38;
	ld.global.f32 	%f45, [%rd1+32];
	st.shared.f32 	[_ZZ10Verlet_VelP12Gas_MoleculeP13Wall_MoleculeP13Parameters_MDE7All_Acc+5184], %f45;
	ld.global.f32 	%f42, [%rd1+36];
	st.shared.f32 	[_ZZ10Verlet_VelP12Gas_MoleculeP13Wall_MoleculeP13Parameters_MDE7All_Acc+5188], %f42;
	ld.global.f32 	%f39, [%rd1+40];
	st.shared.f32 	[_ZZ10Verlet_VelP12Gas_MoleculeP13Wall_MoleculeP13Parameters_MDE7All_Acc+5192], %f39;
	ld.global.f32 	%f46, [%rd1+44];
	st.shared.f32 	[_ZZ10Verlet_VelP12Gas_MoleculeP13Wall_MoleculeP13Parameters_MDE12All_Acc_Temp+5184], %f46;
	ld.global.f32 	%f43, [%rd1+48];
	st.shared.f32 	[_ZZ10Verlet_VelP12Gas_MoleculeP13Wall_MoleculeP13Parameters_MDE12All_Acc_Temp+5188], %f43;
	ld.global.f32 	%f40, [%rd1+52];
	st.shared.f32 	[_ZZ10Verlet_VelP12Gas_MoleculeP13Wall_MoleculeP13Parameters_MDE12All_Acc_Temp+5192], %f40;
$L__BB5_4:
	setp.gt.u32 	%p3, %r1, 431;
	add.f32 	%f31, %f46, %f45;
	cvt.f64.f32 	%fd1, %f31;
	mul.f64 	%fd2, %fd1, 0d3FE0000000000000;
	cvta.to.global.u64 	%rd8, %rd3;
	ld.global.f32 	%f32, [%rd8+16];
	cvt.f64.f32 	%fd3, %f32;
	cvt.f64.f32 	%fd4, %f44;
	fma.rn.f64 	%fd5, %fd2, %fd3, %fd4;
	cvt.rn.f32.f64 	%f28, %fd5;
	st.shared.f32 	[%r2], %f28;
	add.f32 	%f33, %f43, %f42;
	cvt.f64.f32 	%fd6, %f33;
	mul.f64 	%fd7, %fd6, 0d3FE0000000000000;
	cvt.f64.f32 	%fd8, %f41;
	fma.rn.f64 	%fd9, %fd7, %fd3, %fd8;
	cvt.rn.f32.f64 	%f29, %fd9;
	st.shared.f32 	[%r2+4], %f29;
	add.f32 	%f34, %f40, %f39;
	cvt.f64.f32 	%fd10, %f34;
	mul.f64 	%fd11, %fd10, 0d3FE0000000000000;
	cvt.f64.f32 	%fd12, %f38;
	fma.rn.f64 	%fd13, %fd11, %fd3, %fd12;
	cvt.rn.f32.f64 	%f30, %fd13;
	st.shared.f32 	[%r2+8], %f30;
	@%p3 bra 	$L__BB5_6;
	mul.wide.u32 	%rd9, %r1, 80;
	add.s64 	%rd10, %rd2, %rd9;
	st.global.f32 	[%rd10+32], %f28;
	st.global.f32 	[%rd10+36], %f29;
	st.global.f32 	[%rd10+40], %f30;
	bra.uni 	$L__BB5_7;
$L__BB5_6:
	ld.shared.f32 	%f35, [_ZZ10Verlet_VelP12Gas_MoleculeP13Wall_MoleculeP13Parameters_MDE7All_Vel+5184];
	st.global.f32 	[%rd1+20], %f35;
	ld.shared.f32 	%f36, [_ZZ10Verlet_VelP12Gas_MoleculeP13Wall_MoleculeP13Parameters_MDE7All_Vel+5188];
	st.global.f32 	[%rd1+24], %f36;
	ld.shared.f32 	%f37, [_ZZ10Verlet_VelP12Gas_MoleculeP13Wall_MoleculeP13Parameters_MDE7All_Vel+5192];
	st.global.f32 	[%rd1+28], %f37;
$L__BB5_7:
	ret;

}
	// .globl	_Z17Last_AccelerationP12Gas_MoleculeP13Wall_Molecule
.visible .entry _Z17Last_AccelerationP12Gas_MoleculeP13Wall_Molecule(
	.param .u64 .ptr .align 1 _Z17Last_AccelerationP12Gas_MoleculeP13Wall_Molecule_param_0,
	.param .u64 .ptr .align 1 _Z17Last_AccelerationP12Gas_MoleculeP13Wall_Molecule_param_1
)
{
	.reg .pred 	%p<4>;
	.reg .b32 	%r<6>;
	.reg .b32 	%f<19>;
	.reg .b64 	%rd<9>;
	// demoted variable
	.shared .align 4 .b8 _ZZ17Last_AccelerationP12Gas_MoleculeP13Wall_MoleculeE7All_Acc[5196];
	// demoted variable
	.shared .align 4 .b8 _ZZ17Last_AccelerationP12Gas_MoleculeP13Wall_MoleculeE12All_Acc_Temp[5196];
	ld.param.u64 	%rd3, [_Z17Last_AccelerationP12Gas_MoleculeP13Wall_Molecule_param_0];
	ld.param.u64 	%rd4, [_Z17Last_AccelerationP12Gas_MoleculeP13Wall_Molecule_param_1];
	cvta.to.global.u64 	%rd1, %rd3;
	cvta.to.global.u64 	%rd2, %rd4;
	mov.u32 	%r1, %tid.x;
	setp.gt.u32 	%p1, %r1, 431;
	@%p1 bra 	$L__BB6_2;
	mul.wide.u32 	%rd5, %r1, 80;
	add.s64 	%rd6, %rd2, %rd5;
	ld.global.f32 	%f18, [%rd6+44];
	mov.u32 	%r2, _ZZ17Last_AccelerationP12Gas_MoleculeP13Wall_MoleculeE7All_Acc;
	mad.lo.s32 	%r3, %r1, 12, %r2;
	st.shared.f32 	[%r3], %f18;
	ld.global.f32 	%f17, [%rd6+48];
	st.shared.f32 	[%r3+4], %f17;
	ld.global.f32 	%f16, [%rd6+52];
	st.shared.f32 	[%r3+8], %f16;
	bra.uni 	$L__BB6_4;
$L__BB6_2:
	setp.ne.s32 	%p2, %r1, 432;
	@%p2 bra 	$L__BB6_7;
	ld.global.f32 	%f18, [%rd1+32];
	st.shared.f32 	[_ZZ17Last_AccelerationP12Gas_MoleculeP13Wall_MoleculeE7All_Acc+5184], %f18;
	ld.global.f32 	%f17, [%rd1+36];
	st.shared.f32 	[_ZZ17Last_AccelerationP12Gas_MoleculeP13Wall_MoleculeE7All_Acc+5188], %f17;
	ld.global.f32 	%f16, [%rd1+40];
	st.shared.f32 	[_ZZ17Last_AccelerationP12Gas_MoleculeP13Wall_MoleculeE7All_Acc+5192], %f16;
	ld.global.f32 	%f10, [%rd1+44];
	st.shared.f32 	[_ZZ17Last_AccelerationP12Gas_MoleculeP13Wall_MoleculeE12All_Acc_Temp+5184], %f10;
	ld.global.f32 	%f11, [%rd1+48];
	st.shared.f32 	[_ZZ17Last_AccelerationP12Gas_MoleculeP13Wall_MoleculeE12All_Acc_Temp+5188], %f11;
	ld.global.f32 	%f12, [%rd1+52];
	st.shared.f32 	[_ZZ17Last_AccelerationP12Gas_MoleculeP13Wall_MoleculeE12All_Acc_Temp+5192], %f12;
$L__BB6_4:
	setp.gt.u32 	%p3, %r1, 431;
	mov.u32 	%r4, _ZZ17Last_AccelerationP12Gas_MoleculeP13Wall_MoleculeE12All_Acc_Temp;
	mad.lo.s32 	%r5, %r1, 12, %r4;
	st.shared.f32 	[%r5], %f18;
	st.shared.f32 	[%r5+4], %f17;
	st.shared.f32 	[%r5+8], %f16;
	@%p3 bra 	$L__BB6_6;
	mul.wide.u32 	%rd7, %r1, 80;
	add.s64 	%rd8, %rd2, %rd7;
	st.global.f32 	[%rd8+56], %f18;
	st.global.f32 	[%rd8+60], %f17;
	st.global.f32 	[%rd8+64], %f16;
	bra.uni 	$L__BB6_7;
$L__BB6_6:
	ld.shared.f32 	%f13, [_ZZ17Last_AccelerationP12Gas_MoleculeP13Wall_MoleculeE12All_Acc_Temp+5184];
	st.global.f32 	[%rd1+44], %f13;
	ld.shared.f32 	%f14, [_ZZ17Last_AccelerationP12Gas_MoleculeP13Wall_MoleculeE12All_Acc_Temp+5188];
	st.global.f32 	[%rd1+48], %f14;
	ld.shared.f32 	%f15, [_ZZ17Last_AccelerationP12Gas_MoleculeP13Wall_MoleculeE12All_Acc_Temp+5192];
	st.global.f32 	[%rd1+52], %f15;
$L__BB6_7:
	ret;

}
.func  (.param .b64 func_retval0) __internal_accurate_pow(
	.param .b64 __internal_accurate_pow_param_0,
	.param .b64 __internal_accurate_pow_param_1
)
{
	.reg .pred 	%p<8>;
	.reg .b32 	%r<49>;
	.reg .b32 	%f<3>;
	.reg .b64 	%fd<109>;

	ld.param.f64 	%fd10, [__internal_accurate_pow_param_0];
	ld.param.f64 	%fd11, [__internal_accurate_pow_param_1];
	{
	.reg .b32 %temp; 
	mov.b64 	{%temp, %r46}, %fd10;
	}
	{
	.reg .b32 %temp; 
	mov.b64 	{%r45, %temp}, %fd10;
	}
	shr.u32 	%r47, %r46, 20;
	setp.gt.u32 	%p1, %r46, 1048575;
	@%p1 bra 	$L__BB7_2;
	mul.f64 	%fd12, %fd10, 0d4350000000000000;
	{
	.reg .b32 %temp; 
	mov.b64 	{%temp, %r46}, %fd12;
	}
	{
	.reg .b32 %temp; 
	mov.b64 	{%r45, %temp}, %fd12;
	}
	shr.u32 	%r16, %r46, 20;
	add.s32 	%r47, %r16, -54;
$L__BB7_2:
	add.s32 	%r48, %r47, -1023;
	and.b32  	%r17, %r46, -2146435073;
	or.b32  	%r18, %r17, 1072693248;
	mov.b64 	%fd107, {%r45, %r18};
	setp.lt.u32 	%p2, %r18, 1073127583;
	@%p2 bra 	$L__BB7_4;
	{
	.reg .b32 %temp; 
	mov.b64 	{%r19, %temp}, %fd107;
	}
	{
	.reg .b32 %temp; 
	mov.b64 	{%temp, %r20}, %fd107;
	}
	add.s32 	%r21, %r20, -1048576;
	mov.b64 	%fd107, {%r19, %r21};
	add.s32 	%r48, %r47, -1022;
$L__BB7_4:
	add.f64 	%fd13, %fd107, 0dBFF0000000000000;
	add.f64 	%fd14, %fd107, 0d3FF0000000000000;
	rcp.approx.ftz.f64 	%fd15, %fd14;
	neg.f64 	%fd16, %fd14;
	fma.rn.f64 	%fd17, %fd16, %fd15, 0d3FF0000000000000;
	fma.rn.f64 	%fd18, %fd17, %fd17, %fd17;
	fma.rn.f64 	%fd19, %fd18, %fd15, %fd15;
	mul.f64 	%fd20, %fd13, %fd19;
	fma.rn.f64 	%fd21, %fd13, %fd19, %fd20;
	mul.f64 	%fd22, %fd21, %fd21;
	fma.rn.f64 	%fd23, %fd22, 0d3EB0F5FF7D2CAFE2, 0d3ED0F5D241AD3B5A;
	fma.rn.f64 	%fd24, %fd23, %fd22, 0d3EF3B20A75488A3F;
	fma.rn.f64 	%fd25, %fd24, %fd22, 0d3F1745CDE4FAECD5;
	fma.rn.f64 	%fd26, %fd25, %fd22, 0d3F3C71C7258A578B;
	fma.rn.f64 	%fd27, %fd26, %fd22, 0d3F6249249242B910;
	fma.rn.f64 	%fd28, %fd27, %fd22, 0d3F89999999999DFB;
	sub.f64 	%fd29, %fd13, %fd21;
	add.f64 	%fd30, %fd29, %fd29;
	neg.f64 	%fd31, %fd21;
	fma.rn.f64 	%fd32, %fd31, %fd13, %fd30;
	mul.f64 	%fd33, %fd19, %fd32;
	fma.rn.f64 	%fd34, %fd22, %fd28, 0d3FB5555555555555;
	mov.f64 	%fd35, 0d3FB5555555555555;
	sub.f64 	%fd36, %fd35, %fd34;
	fma.rn.f64 	%fd37, %fd22, %fd28, %fd36;
	add.f64 	%fd38, %fd37, 0dBC46A4CB00B9E7B0;
	add.f64 	%fd39, %fd34, %fd38;
	sub.f64 	%fd40, %fd34, %fd39;
	add.f64 	%fd41, %fd38, %fd40;
	mul.rn.f64 	%fd42, %fd21, %fd21;
	neg.f64 	%fd43, %fd42;
	fma.rn.f64 	%fd44, %fd21, %fd21, %fd43;
	{
	.reg .b32 %temp; 
	mov.b64 	{%r22, %temp}, %fd33;
	}
	{
	.reg .b32 %temp; 
	mov.b64 	{%temp, %r23}, %fd33;
	}
	add.s32 	%r24, %r23, 1048576;
	mov.b64 	%fd45, {%r22, %r24};
	fma.rn.f64 	%fd46, %fd21, %fd45, %fd44;
	mul.rn.f64 	%fd47, %fd42, %fd21;
	neg.f64 	%fd48, %fd47;
	fma.rn.f64 	%fd49, %fd42, %fd21, %fd48;
	fma.rn.f64 	%fd50, %fd42, %fd33, %fd49;
	fma.rn.f64 	%fd51, %fd46, %fd21, %fd50;
	mul.rn.f64 	%fd52, %fd39, %fd47;
	neg.f64 	%fd53, %fd52;
	fma.rn.f64 	%fd54, %fd39, %fd47, %fd53;
	fma.rn.f64 	%fd55, %fd39, %fd51, %fd54;
	fma.rn.f64 	%fd56, %fd41, %fd47, %fd55;
	add.f64 	%fd57, %fd52, %fd56;
	sub.f64 	%fd58, %fd52, %fd57;
	add.f64 	%fd59, %fd56, %fd58;
	add.f64 	%fd60, %fd21, %fd57;
	sub.f64 	%fd61, %fd21, %fd60;
	add.f64 	%fd62, %fd57, %fd61;
	add.f64 	%fd63, %fd59, %fd62;
	add.f64 	%fd64, %fd33, %fd63;
	add.f64 	%fd65, %fd60, %fd64;
	sub.f64 	%fd66, %fd60, %fd65;
	add.f64 	%fd67, %fd64, %fd66;
	xor.b32  	%r25, %r48, -2147483648;
	mov.b32 	%r26, 1127219200;
	mov.b64 	%fd68, {%r25, %r26};
	mov.b32 	%r27, -2147483648;
	mov.b64 	%fd69, {%r27, %r26};
	sub.f64 	%fd70, %fd68, %fd69;
	fma.rn.f64 	%fd71, %fd70, 0d3FE62E42FEFA39EF, %fd65;
	fma.rn.f64 	%fd72, %fd70, 0dBFE62E42FEFA39EF, %fd71;
	sub.f64 	%fd73, %fd72, %fd65;
	sub.f64 	%fd74, %fd67, %fd73;
	fma.rn.f64 	%fd75, %fd70, 0d3C7ABC9E3B39803F, %fd74;
	add.f64 	%fd76, %fd71, %fd75;
	sub.f64 	%fd77, %fd71, %fd76;
	add.f64 	%fd78, %fd75, %fd77;
	{
	.reg .b32 %temp; 
	mov.b64 	{%temp, %r28}, %fd11;
	}
	{
	.reg .b32 %temp; 
	mov.b64 	{%r29, %temp}, %fd11;
	}
	shl.b32 	%r30, %r28, 1;
	setp.gt.u32 	%p3, %r30, -33554433;
	and.b32  	%r31, %r28, -15728641;
	selp.b32 	%r32, %r31, %r28, %p3;
	mov.b64 	%fd79, {%r29, %r32};
	mul.rn.f64 	%fd80, %fd76, %fd79;
	neg.f64 	%fd81, %fd80;
	fma.rn.f64 	%fd82, %fd76, %fd79, %fd81;
	fma.rn.f64 	%fd83, %fd78, %fd79, %fd82;
	add.f64 	%fd4, %fd80, %fd83;
	sub.f64 	%fd84, %fd80, %fd4;
	add.f64 	%fd5, %fd83, %fd84;
	fma.rn.f64 	%fd85, %fd4, 0d3FF71547652B82FE, 0d4338000000000000;
	{
	.reg .b32 %temp; 
	mov.b64 	{%r13, %temp}, %fd85;
	}
	mov.f64 	%fd86, 0dC338000000000000;
	add.rn.f64 	%fd87, %fd85, %fd86;
	fma.rn.f64 	%fd88, %fd87, 0dBFE62E42FEFA39EF, %fd4;
	fma.rn.f64 	%fd89, %fd87, 0dBC7ABC9E3B39803F, %fd88;
	fma.rn.f64 	%fd90, %fd89, 0d3E5ADE1569CE2BDF, 0d3E928AF3FCA213EA;
	fma.rn.f64 	%fd91, %fd90, %fd89, 0d3EC71DEE62401315;
	fma.rn.f64 	%fd92, %fd91, %fd89, 0d3EFA01997C89EB71;
	fma.rn.f64 	%fd93, %fd92, %fd89, 0d3F2A01A014761F65;
	fma.rn.f64 	%fd94, %fd93, %fd89, 0d3F56C16C1852B7AF;
	fma.rn.f64 	%fd95, %fd94, %fd89, 0d3F81111111122322;
	fma.rn.f64 	%fd96, %fd95, %fd89, 0d3FA55555555502A1;
	fma.rn.f64 	%fd97, %fd96, %fd89, 0d3FC5555555555511;
	fma.rn.f64 	%fd98, %fd97, %fd89, 0d3FE000000000000B;
	fma.rn.f64 	%fd99, %fd98, %fd89, 0d3FF0000000000000;
	fma.rn.f64 	%fd100, %fd99, %fd89, 0d3FF0000000000000;
	{
	.reg .b32 %temp; 
	mov.b64 	{%r14, %temp}, %fd100;
	}
	{
	.reg .b32 %temp; 
	mov.b64 	{%temp, %r15}, %fd100;
	}
	shl.b32 	%r33, %r13, 20;
	add.s32 	%r34, %r33, %r15;
	mov.b64 	%fd108, {%r14, %r34};
	{
	.reg .b32 %temp; 
	mov.b64 	{%temp, %r35}, %fd4;
	}
	mov.b32 	%f2, %r35;
	abs.f32 	%f1, %f2;
	setp.lt.f32 	%p4, %f1, 0f4086232B;
	@%p4 bra 	$L__BB7_7;
	setp.lt.f64 	%p5, %fd4, 0d0000000000000000;
	add.f64 	%fd101, %fd4, 0d7FF0000000000000;
	selp.f64 	%fd108, 0d0000000000000000, %fd101, %p5;
	setp.geu.f32 	%p6, %f1, 0f40874800;
	@%p6 bra 	$L__BB7_7;
	shr.u32 	%r36, %r13, 31;
	add.s32 	%r37, %r13, %r36;
	shr.s32 	%r38, %r37, 1;
	shl.b32 	%r39, %r38, 20;
	add.s32 	%r40, %r15, %r39;
	mov.b64 	%fd102, {%r14, %r40};
	sub.s32 	%r41, %r13, %r38;
	shl.b32 	%r42, %r41, 20;
	add.s32 	%r43, %r42, 1072693248;
	mov.b32 	%r44, 0;
	mov.b64 	%fd103, {%r44, %r43};
	mul.f64 	%fd108, %fd103, %fd102;
$L__BB7_7:
	abs.f64 	%fd104, %fd108;
	setp.eq.f64 	%p7, %fd104, 0d7FF0000000000000;
	fma.rn.f64 	%fd105, %fd108, %fd5, %fd108;
	selp.f64 	%fd106, %fd108, %fd105, %p7;
	st.param.f64 	[func_retval0], %fd106;
	ret;

}


// ===== COMPILED SASS (sm_100) =====

	.target	sm_100

	.elftype	@"ET_EXEC"


//--------------------- .note.nv.tkinfo           --------------------------
	.section	.note.nv.tkinfo,"",@"SHT_NOTE"
	.sectionflags	@"SHF_NOTE_NV_TKINFO"
	.tkinfo
        /*0018*/ 	.word	0x00000002
        /*0030*/ 	.string	""
        /*0030*/ 	.string	"ptxas"
        /*0030*/ 	.string	"Cuda compilation tools, release 13.0, V13.0.88"
        /*0030*/ 	.string	"Build cuda_13.0.r13.0/compiler.36424714_0"
        /*0030*/ 	.string	"-arch sm_100 -m 64 "



//--------------------- .note.nv.cuinfo           --------------------------
	.section	.note.nv.cuinfo,"",@"SHT_NOTE"
	.sectionflags	@"SHF_NOTE_NV_CUINFO"
        /*0018*/ 	.short	0x0002
        /*001a*/ 	.short	0x0064
        /*001c*/ 	.short	0x0082
	.zero		2


//--------------------- .nv.info                  --------------------------
	.section	.nv.info,"",@"SHT_CUDA_INFO"
	.align	4


	//----- nvinfo : EIATTR_REGCOUNT
	.align		4
        /*0000*/ 	.byte	0x04, 0x2f
        /*0002*/ 	.short	(.L_1 - .L_0)
	.align		4
.L_0:
        /*0004*/ 	.word	index@(_Z11Boundary_XYP12Gas_MoleculeP13Wall_MoleculeP13Parameters_MD)
        /*0008*/ 	.word	0x0000000e


	//----- nvinfo : EIATTR_FRAME_SIZE
	.align		4
.L_1:
        /*000c*/ 	.byte	0x04, 0x11
        /*000e*/ 	.short	(.L_3 - .L_2)
	.align		4
.L_2:
        /*0010*/ 	.word	index@(_Z11Boundary_XYP12Gas_MoleculeP13Wall_MoleculeP13Parameters_MD)
        /*0014*/ 	.word	0x00000000


	//----- nvinfo : EIATTR_REGCOUNT
	.align		4
.L_3:
        /*0018*/ 	.byte	0x04, 0x2f
        /*001a*/ 	.short	(.L_5 - .L_4)
	.align		4
.L_4:
        /*001c*/ 	.word	index@(_Z9RescaleT2P13Wall_MoleculeP15Parameters_Wall)
        /*0020*/ 	.word	0x00000012


	//----- nvinfo : EIATTR_FRAME_SIZE
	.align		4
.L_5:
        /*0024*/ 	.byte	0x04, 0x11
        /*0026*/ 	.short	(.L_7 - .L_6)
	.align		4
.L_6:
        /*0028*/ 	.word	index@(_Z9RescaleT2P13Wall_MoleculeP15Parameters_Wall)
        /*002c*/ 	.word	0x00000000


	//----- nvinfo : EIATTR_REGCOUNT
	.align		4
.L_7:
        /*0030*/ 	.byte	0x04, 0x2f
        /*0032*/ 	.short	(.L_9 - .L_8)
	.align		4
.L_8:
        /*0034*/ 	.word	index@(_Z9RescaleT4P13Wall_MoleculeP15Parameters_Wall)
        /*0038*/ 	.word	0x00000014


	//----- nvinfo : EIATTR_FRAME_SIZE
	.align		4
.L_9:
        /*003c*/ 	.byte	0x04, 0x11
        /*003e*/ 	.short	(.L_11 - .L_10)
	.align		4
.L_10:
        /*0040*/ 	.word	index@($__internal_4_$__cuda_sm3x_div_rn_noftz_f32_slowpath)
        /*0044*/ 	.word	0x00000000


	//----- nvinfo : EIATTR_FRAME_SIZE
	.align		4
.L_11:
        /*0048*/ 	.byte	0x04, 0x11
        /*004a*/ 	.short	(.L_13 - .L_12)
	.align		4
.L_12:
        /*004c*/ 	.word	index@($__internal_3_$__cuda_sm20_sqrt_rn_f32_slowpath)
        /*0050*/ 	.word	0x00000000


	//----- nvinfo : EIATTR_FRAME_SIZE
	.align		4
.L_13:
        /*0054*/ 	.byte	0x04, 0x11
        /*0056*/ 	.short	(.L_15 - .L_14)
	.align		4
.L_14:
        /*0058*/ 	.word	index@(_Z9RescaleT4P13Wall_MoleculeP15Parameters_Wall)
        /*005c*/ 	.word	0x00000000


	//----- nvinfo : EIATTR_REGCOUNT
	.align		4
.L_15:
        /*0060*/ 	.byte	0x04, 0x2f
        /*0062*/ 	.short	(.L_17 - .L_16)
	.align		4
.L_16:
        /*0064*/ 	.word	index@(_Z15AccelerationCalP12Gas_MoleculeP13Wall_MoleculeP14Parameters_GasP15Parameters_WallP13Parameters_MD)
        /*0068*/ 	.word	0x00000032


	//----- nvinfo : EIATTR_FRAME_SIZE
	.align		4
.L_17:
        /*006c*/ 	.byte	0x04, 0x11
        /*006e*/ 	.short	(.L_19 - .L_18)
	.align		4
.L_18:
        /*0070*/ 	.word	index@($_Z15AccelerationCalP12Gas_MoleculeP13Wall_MoleculeP14Parameters_GasP15Parameters_WallP13Parameters_MD$__internal_accurate_pow)
        /*0074*/ 	.word	0x00000000


	//----- nvinfo : EIATTR_FRAME_SIZE
	.align		4
.L_19:
        /*0078*/ 	.byte	0x04, 0x11
        /*007a*/ 	.short	(.L_21 - .L_20)
	.align		4
.L_20:
        /*007c*/ 	.word	index@($__internal_2_$__cuda_sm3x_div_rn_noftz_f32_slowpath)
        /*0080*/ 	.word	0x00000000


	//----- nvinfo : EIATTR_FRAME_SIZE
	.align		4
.L_21:
        /*0084*/ 	.byte	0x04, 0x11
        /*0086*/ 	.short	(.L_23 - .L_22)
	.align		4
.L_22:
        /*0088*/ 	.word	index@($__internal_1_$__cuda_sm20_sqrt_rn_f32_slowpath)
        /*008c*/ 	.word	0x00000000


	//----- nvinfo : EIATTR_FRAME_SIZE
	.align		4
.L_23:
        /*0090*/ 	.byte	0x04, 0x11
        /*0092*/ 	.short	(.L_25 - .L_24)
	.align		4
.L_24:
        /*0094*/ 	.word	index@($__internal_0_$__cuda_sm20_div_rn_f64_full)
        /*0098*/ 	.word	0x00000000


	//----- nvinfo : EIATTR_FRAME_SIZE
	.align		4
.L_25:
        /*009c*/ 	.byte	0x04, 0x11
        /*009e*/ 	.short	(.L_27 - .L_26)
	.align		4
.L_26:
        /*00a0*/ 	.word	index@(_Z15AccelerationCalP12Gas_MoleculeP13Wall_MoleculeP14Parameters_GasP15Parameters_WallP13Parameters_MD)
        /*00a4*/ 	.word	0x00000000


	//----- nvinfo : EIATTR_REGCOUNT
	.align		4
.L_27:
        /*00a8*/ 	.byte	0x04, 0x2f
        /*00aa*/ 	.short	(.L_29 - .L_28)
	.align		4
.L_28:
        /*00ac*/ 	.word	index@(_Z10Verlet_PosP12Gas_MoleculeP13Wall_MoleculeP13Parameters_MD)
        /*00b0*/ 	.word	0x00000020


	//----- nvinfo : EIATTR_FRAME_SIZE
	.align		4
.L_29:
        /*00b4*/ 	.byte	0x04, 0x11
        /*00b6*/ 	.short	(.L_31 - .L_30)
	.align		4
.L_30:
        /*00b8*/ 	.word	index@(_Z10Verlet_PosP12Gas_MoleculeP13Wall_MoleculeP13Parameters_MD)
        /*00bc*/ 	.word	0x00000000


	//----- nvinfo : EIATTR_REGCOUNT
	.align		4
.L_31:
        /*00c0*/ 	.byte	0x04, 0x2f
        /*00c2*/ 	.short	(.L_33 - .L_32)
	.align		4
.L_32:
        /*00c4*/ 	.word	index@(_Z10Verlet_VelP12Gas_MoleculeP13Wall_MoleculeP13Parameters_MD)
        /*00c8*/ 	.word	0x0000001b


	//----- nvinfo : EIATTR_FRAME_SIZE
	.align		4
.L_33:
        /*00cc*/ 	.byte	0x04, 0x11
        /*00ce*/ 	.short	(.L_35 - .L_34)
	.align		4
.L_34:
        /*00d0*/ 	.word	index@(_Z10Verlet_VelP12Gas_MoleculeP13Wall_MoleculeP13Parameters_MD)
        /*00d4*/ 	.word	0x00000000


	//----- nvinfo : EIATTR_REGCOUNT
	.align		4
.L_35:
        /*00d8*/ 	.byte	0x04, 0x2f
        /*00da*/ 	.short	(.L_37 - .L_36)
	.align		4
.L_36:
        /*00dc*/ 	.word	index@(_Z17Last_AccelerationP12Gas_MoleculeP13Wall_Molecule)
        /*00e0*/ 	.word	0x00000012


	//----- nvinfo : EIATTR_FRAME_SIZE
	.align		4
.L_37:
        /*00e4*/ 	.byte	0x04, 0x11
        /*00e6*/ 	.short	(.L_39 - .L_38)
	.align		4
.L_38:
        /*00e8*/ 	.word	index@(_Z17Last_AccelerationP12Gas_MoleculeP13Wall_Molecule)
        /*00ec*/ 	.word	0x00000000


	//----- nvinfo : EIATTR_MIN_STACK_SIZE
	.align		4
.L_39:
        /*00f0*/ 	.byte	0x04, 0x12
        /*00f2*/ 	.short	(.L_41 - .L_40)
	.align		4
.L_40:
        /*00f4*/ 	.word	index@(_Z17Last_AccelerationP12Gas_MoleculeP13Wall_Molecule)
        /*00f8*/ 	.word	0x00000000


	//----- nvinfo : EIATTR_MIN_STACK_SIZE
	.align		4
.L_41:
        /*00fc*/ 	.byte	0x04, 0x12
        /*00fe*/ 	.short	(.L_43 - .L_42)
	.align		4
.L_42:
        /*0100*/ 	.word	index@(_Z10Verlet_VelP12Gas_MoleculeP13Wall_MoleculeP13Parameters_MD)
        /*0104*/ 	.word	0x00000000


	//----- nvinfo : EIATTR_MIN_STACK_SIZE
	.align		4
.L_43:
        /*0108*/ 	.byte	0x04, 0x12
        /*010a*/ 	.short	(.L_45 - .L_44)
	.align		4
.L_44:
        /*010c*/ 	.word	index@(_Z10Verlet_PosP12Gas_MoleculeP13Wall_MoleculeP13Parameters_MD)
        /*0110*/ 	.word	0x00000000


	//----- nvinfo : EIATTR_MIN_STACK_SIZE
	.align		4
.L_45:
        /*0114*/ 	.byte	0x04, 0x12
        /*0116*/ 	.short	(.L_47 - .L_46)
	.align		4
.L_46:
        /*0118*/ 	.word	index@(_Z15AccelerationCalP12Gas_MoleculeP13Wall_MoleculeP14Parameters_GasP15Parameters_WallP13Parameters_MD)
        /*011c*/ 	.word	0x00000000


	//----- nvinfo : EIATTR_MIN_STACK_SIZE
	.align		4
.L_47:
        /*0120*/ 	.byte	0x04, 0x12
        /*0122*/ 	.short	(.L_49 - .L_48)
	.align		4
.L_48:
        /*0124*/ 	.word	index@(_Z9RescaleT4P13Wall_MoleculeP15Parameters_Wall)
        /*0128*/ 	.word	0x00000000


	//----- nvinfo : EIATTR_MIN_STACK_SIZE
	.align		4
.L_49:
        /*012c*/ 	.byte	0x04, 0x12
        /*012e*/ 	.short	(.L_51 - .L_50)
	.align		4
.L_50:
        /*0130*/ 	.word	index@(_Z9RescaleT2P13Wall_MoleculeP15Parameters_Wall)
        /*0134*/ 	.word	0x00000000


	//----- nvinfo : EIATTR_MIN_STACK_SIZE
	.align		4
.L_51:
        /*0138*/ 	.byte	0x04, 0x12
        /*013a*/ 	.short	(.L_53 - .L_52)
	.align		4
.L_52:
        /*013c*/ 	.word	index@(_Z11Boundary_XYP12Gas_MoleculeP13Wall_MoleculeP13Parameters_MD)
        /*0140*/ 	.word	0x00000000
.L_53:


//--------------------- .nv.compat                --------------------------
	.section	.nv.compat,"",@"SHT_CUDA_COMPAT_INFO"
	.align	4
        /*0000*/ 	.byte	0x02, 0x09, 0x00, 0x00, 0x02, 0x02, 0x01, 0x00, 0x02, 0x05, 0x05, 0x00, 0x03, 0x07, 0x01, 0x01
        /*0010*/ 	.byte	0x02, 0x03, 0x00, 0x00, 0x02, 0x06, 0x01, 0x00, 0x04, 0x0b, 0x08, 0x00, 0x01, 0x00, 0x00, 0x00
        /*0020*/ 	.byte	0x00, 0x00, 0x00, 0x00


//--------------------- .nv.info._Z17Last_AccelerationP12Gas_MoleculeP13Wall_Molecule --------------------------
	.section	.nv.info._Z17Last_AccelerationP12Gas_MoleculeP13Wall_Molecule,"",@"SHT_CUDA_INFO"
	.sectionflags	@""
	.align	4


	//----- nvinfo : EIATTR_CUDA_API_VERSION
	.align		4
        /*0000*/ 	.byte	0x04, 0x37
        /*0002*/ 	.short	(.L_55 - .L_54)
.L_54:
        /*0004*/ 	.word	0x00000082


	//----- nvinfo : EIATTR_KPARAM_INFO
	.align		4
.L_55:
        /*0008*/ 	.byte	0x04, 0x17
        /*000a*/ 	.short	(.L_57 - .L_56)
.L_56:
        /*000c*/ 	.word	0x00000000
        /*0010*/ 	.short	0x0001
        /*0012*/ 	.short	0x0008
        /*0014*/ 	.byte	0x00, 0xf5, 0x21, 0x00


	//----- nvinfo : EIATTR_KPARAM_INFO
	.align		4
.L_57:
        /*0018*/ 	.byte	0x04, 0x17
        /*001a*/ 	.short	(.L_59 - .L_58)
.L_58:
        /*001c*/ 	.word	0x00000000
        /*0020*/ 	.short	0x0000
        /*0022*/ 	.short	0x0000
        /*0024*/ 	.byte	0x00, 0xf5, 0x21, 0x00


	//----- nvinfo : EIATTR_SPARSE_MMA_MASK
	.align		4
.L_59:
        /*0028*/ 	.byte	0x03, 0x50
        /*002a*/ 	.short	0x0000


	//----- nvinfo : EIATTR_MAXREG_COUNT
	.align		4
        /*002c*/ 	.byte	0x03, 0x1b
        /*002e*/ 	.short	0x00ff


	//----- nvinfo : EIATTR_MERCURY_ISA_VERSION
	.align		4
        /*0030*/ 	.byte	0x03, 0x5f
        /*0032*/ 	.short	0x0101


	//----- nvinfo : EIATTR_VRC_CTA_INIT_COUNT
	.align		4
        /*0034*/ 	.byte	0x02, 0x4a
	.zero		1
	.zero		1


	//----- nvinfo : EIATTR_EXIT_INSTR_OFFSETS
	.align		4
        /*0038*/ 	.byte	0x04, 0x1c
        /*003a*/ 	.short	(.L_61 - .L_60)


	//   ....[0]....
.L_60:
        /*003c*/ 	.word	0x00000160


	//   ....[1]....
        /*0040*/ 	.word	0x00000330


	//   ....[2]....
        /*0044*/ 	.word	0x000003a0


	//----- nvinfo : EIATTR_CRS_STACK_SIZE
	.align		4
.L_61:
        /*0048*/ 	.byte	0x04, 0x1e
        /*004a*/ 	.short	(.L_63 - .L_62)
.L_62:
        /*004c*/ 	.word	0x00000000


	//----- nvinfo : EIATTR_CBANK_PARAM_SIZE
	.align		4
.L_63:
        /*0050*/ 	.byte	0x03, 0x19
        /*0052*/ 	.short	0x0010


	//----- nvinfo : EIATTR_PARAM_CBANK
	.align		4
        /*0054*/ 	.byte	0x04, 0x0a
        /*0056*/ 	.short	(.L_65 - .L_64)
	.align		4
.L_64:
        /*0058*/ 	.word	index@(.nv.constant0._Z17Last_AccelerationP12Gas_MoleculeP13Wall_Molecule)
        /*005c*/ 	.short	0x0380
        /*005e*/ 	.short	0x0010


	//----- nvinfo : EIATTR_SW_WAR
	.align		4
.L_65:
        /*0060*/ 	.byte	0x04, 0x36
        /*0062*/ 	.short	(.L_67 - .L_66)
.L_66:
        /*0064*/ 	.word	0x00000008
.L_67:


//--------------------- .nv.info._Z10Verlet_VelP12Gas_MoleculeP13Wall_MoleculeP13Parameters_MD --------------------------
	.section	.nv.info._Z10Verlet_VelP12Gas_MoleculeP13Wall_MoleculeP13Parameters_MD,"",@"SHT_CUDA_INFO"
	.sectionflags	@""
	.align	4


	//----- nvinfo : EIATTR_CUDA_API_VERSION
	.align		4
        /*0000*/ 	.byte	0x04, 0x37
        /*0002*/ 	.short	(.L_69 - .L_68)
.L_68:
        /*0004*/ 	.word	0x00000082


	//----- nvinfo : EIATTR_KPARAM_INFO
	.align		4
.L_69:
        /*0008*/ 	.byte	0x04, 0x17
        /*000a*/ 	.short	(.L_71 - .L_70)
.L_70:
        /*000c*/ 	.word	0x00000000
        /*0010*/ 	.short	0x0002
        /*0012*/ 	.short	0x0010
        /*0014*/ 	.byte	0x00, 0xf5, 0x21, 0x00


	//----- nvinfo : EIATTR_KPARAM_INFO
	.align		4
.L_71:
        /*0018*/ 	.byte	0x04, 0x17
        /*001a*/ 	.short	(.L_73 - .L_72)
.L_72:
        /*001c*/ 	.word	0x00000000
        /*0020*/ 	.short	0x0001
        /*0022*/ 	.short	0x0008
        /*0024*/ 	.byte	0x00, 0xf5, 0x21, 0x00


	//----- nvinfo : EIATTR_KPARAM_INFO
	.align		4
.L_73:
        /*0028*/ 	.byte	0x04, 0x17
        /*002a*/ 	.short	(.L_75 - .L_74)
.L_74:
        /*002c*/ 	.word	0x00000000
        /*0030*/ 	.short	0x0000
        /*0032*/ 	.short	0x0000
        /*0034*/ 	.byte	0x00, 0xf5, 0x21, 0x00


	//----- nvinfo : EIATTR_SPARSE_MMA_MASK
	.align		4
.L_75:
        /*0038*/ 	.byte	0x03, 0x50
        /*003a*/ 	.short	0x0000


	//----- nvinfo : EIATTR_MAXREG_COUNT
	.align		4
        /*003c*/ 	.byte	0x03, 0x1b
        /*003e*/ 	.short	0x00ff


	//----- nvinfo : EIATTR_MERCURY_ISA_VERSION
	.align		4
        /*0040*/ 	.byte	0x03, 0x5f
        /*0042*/ 	.short	0x0101


	//----- nvinfo : EIATTR_UNUSED_LOAD_BYTE_OFFSET
	.align		4
        /*0044*/ 	.byte	0x04, 0x44
        /*0046*/ 	.short	(.L_77 - .L_76)


	//   ....[0]....
.L_76:
        /*0048*/ 	.word	0x00000540
        /*004c*/ 	.word	0x00000fff


	//----- nvinfo : EIATTR_VRC_CTA_INIT_COUNT
	.align		4
.L_77:
        /*0050*/ 	.byte	0x02, 0x4a
	.zero		1
	.zero		1


	//----- nvinfo : EIATTR_EXIT_INSTR_OFFSETS
	.align		4
        /*0054*/ 	.byte	0x04, 0x1c
        /*0056*/ 	.short	(.L_79 - .L_78)


	//   ....[0]....
.L_78:
        /*0058*/ 	.word	0x00000240


	//   ....[1]....
        /*005c*/ 	.word	0x00000530


	//   ....[2]....
        /*0060*/ 	.word	0x00000590


	//----- nvinfo : EIATTR_CRS_STACK_SIZE
	.align		4
.L_79:
        /*0064*/ 	.byte	0x04, 0x1e
        /*0066*/ 	.short	(.L_81 - .L_80)
.L_80:
        /*0068*/ 	.word	0x00000000


	//----- nvinfo : EIATTR_CBANK_PARAM_SIZE
	.align		4
.L_81:
        /*006c*/ 	.byte	0x03, 0x19
        /*006e*/ 	.short	0x0018


	//----- nvinfo : EIATTR_PARAM_CBANK
	.align		4
        /*0070*/ 	.byte	0x04, 0x0a
        /*0072*/ 	.short	(.L_83 - .L_82)
	.align		4
.L_82:
        /*0074*/ 	.word	index@(.nv.constant0._Z10Verlet_VelP12Gas_MoleculeP13Wall_MoleculeP13Parameters_MD)
        /*0078*/ 	.short	0x0380
        /*007a*/ 	.short	0x0018


	//----- nvinfo : EIATTR_SW_WAR
	.align		4
.L_83:
        /*007c*/ 	.byte	0x04, 0x36
        /*007e*/ 	.short	(.L_85 - .L_84)
.L_84:
        /*0080*/ 	.word	0x00000008
.L_85:


//--------------------- .nv.info._Z10Verlet_PosP12Gas_MoleculeP13Wall_MoleculeP13Parameters_MD --------------------------
	.section	.nv.info._Z10Verlet_PosP12Gas_MoleculeP13Wall_MoleculeP13Parameters_MD,"",@"SHT_CUDA_INFO"
	.sectionflags	@""
	.align	4


	//----- nvinfo : EIATTR_CUDA_API_VERSION
	.align		4
        /*0000*/ 	.byte	0x04, 0x37
        /*0002*/ 	.short	(.L_87 - .L_86)
.L_86:
        /*0004*/ 	.word	0x00000082


	//----- nvinfo : EIATTR_KPARAM_INFO
	.align		4
.L_87:
        /*0008*/ 	.byte	0x04, 0x17
        /*000a*/ 	.short	(.L_89 - .L_88)
.L_88:
        /*000c*/ 	.word	0x00000000
        /*0010*/ 	.short	0x0002
        /*0012*/ 	.short	0x0010
        /*0014*/ 	.byte	0x00, 0xf5, 0x21, 0x00


	//----- nvinfo : EIATTR_KPARAM_INFO
	.align		4
.L_89:
        /*0018*/ 	.byte	0x04, 0x17
        /*001a*/ 	.short	(.L_91 - .L_90)
.L_90:
        /*001c*/ 	.word	0x00000000
        /*0020*/ 	.short	0x0001
        /*0022*/ 	.short	0x0008
        /*0024*/ 	.byte	0x00, 0xf5, 0x21, 0x00


	//----- nvinfo : EIATTR_KPARAM_INFO
	.align		4
.L_91:
        /*0028*/ 	.byte	0x04, 0x17
        /*002a*/ 	.short	(.L_93 - .L_92)
.L_92:
        /*002c*/ 	.word	0x00000000
        /*0030*/ 	.short	0x0000
        /*0032*/ 	.short	0x0000
        /*0034*/ 	.byte	0x00, 0xf5, 0x21, 0x00


	//----- nvinfo : EIATTR_SPARSE_MMA_MASK
	.align		4
.L_93:
        /*0038*/ 	.byte	0x03, 0x50
        /*003a*/ 	.short	0x0000


	//----- nvinfo : EIATTR_MAXREG_COUNT
	.align		4
        /*003c*/ 	.byte	0x03, 0x1b
        /*003e*/ 	.short	0x00ff


	//----- nvinfo : EIATTR_MERCURY_ISA_VERSION
	.align		4
        /*0040*/ 	.byte	0x03, 0x5f
        /*0042*/ 	.short	0x0101


	//----- nvinfo : EIATTR_UNUSED_LOAD_BYTE_OFFSET
	.align		4
        /*0044*/ 	.byte	0x04, 0x44
        /*0046*/ 	.short	(.L_95 - .L_94)


	//   ....[0]....
.L_94:
        /*0048*/ 	.word	0x000005d0
        /*004c*/ 	.word	0x00000fff


	//----- nvinfo : EIATTR_VRC_CTA_INIT_COUNT
	.align		4
.L_95:
        /*0050*/ 	.byte	0x02, 0x4a
	.zero		1
	.zero		1


	//----- nvinfo : EIATTR_EXIT_INSTR_OFFSETS
	.align		4
        /*0054*/ 	.byte	0x04, 0x1c
        /*0056*/ 	.short	(.L_97 - .L_96)


	//   ....[0]....
.L_96:
        /*0058*/ 	.word	0x00000240


	//   ....[1]....
        /*005c*/ 	.word	0x000005c0


	//   ....[2]....
        /*0060*/ 	.word	0x00000620


	//----- nvinfo : EIATTR_CRS_STACK_SIZE
	.align		4
.L_97:
        /*0064*/ 	.byte	0x04, 0x1e
        /*0066*/ 	.short	(.L_99 - .L_98)
.L_98:
        /*0068*/ 	.word	0x00000000


	//----- nvinfo : EIATTR_CBANK_PARAM_SIZE
	.align		4
.L_99:
        /*006c*/ 	.byte	0x03, 0x19
        /*006e*/ 	.short	0x0018


	//----- nvinfo : EIATTR_PARAM_CBANK
	.align		4
        /*0070*/ 	.byte	0x04, 0x0a
        /*0072*/ 	.short	(.L_101 - .L_100)
	.align		4
.L_100:
        /*0074*/ 	.word	index@(.nv.constant0._Z10Verlet_PosP12Gas_MoleculeP13Wall_MoleculeP13Parameters_MD)
        /*0078*/ 	.short	0x0380
        /*007a*/ 	.short	0x0018


	//----- nvinfo : EIATTR_SW_WAR
	.align		4
.L_101:
        /*007c*/ 	.byte	0x04, 0x36
        /*007e*/ 	.short	(.L_103 - .L_102)
.L_102:
        /*0080*/ 	.word	0x00000008
.L_103:


//--------------------- .nv.info._Z15AccelerationCalP12Gas_MoleculeP13Wall_MoleculeP14Parameters_GasP15Parameters_WallP13Parameters_MD --------------------------
	.section	.nv.info._Z15AccelerationCalP12Gas_MoleculeP13Wall_MoleculeP14Parameters_GasP15Parameters_WallP13Parameters_MD,"",@"SHT_CUDA_INFO"
	.sectionflags	@""
	.align	4


	//----- nvinfo : EIATTR_CUDA_API_VERSION
	.align		4
        /*0000*/ 	.byte	0x04, 0x37
        /*0002*/ 	.short	(.L_105 - .L_104)
.L_104:
        /*0004*/ 	.word	0x00000082


	//----- nvinfo : EIATTR_KPARAM_INFO
	.align		4
.L_105:
        /*0008*/ 	.byte	0x04, 0x17
        /*000a*/ 	.short	(.L_107 - .L_106)
.L_106:
        /*000c*/ 	.word	0x00000000
        /*0010*/ 	.short	0x0004
        /*0012*/ 	.short	0x0020
        /*0014*/ 	.byte	0x00, 0xf5, 0x21, 0x00


	//----- nvinfo : EIATTR_KPARAM_INFO
	.align		4
.L_107:
        /*0018*/ 	.byte	0x04, 0x17
        /*001a*/ 	.short	(.L_109 - .L_108)
.L_108:
        /*001c*/ 	.word	0x00000000
        /*0020*/ 	.short	0x0003
        /*0022*/ 	.short	0x0018
        /*0024*/ 	.byte	0x00, 0xf5, 0x21, 0x00


	//----- nvinfo : EIATTR_KPARAM_INFO
	.align		4
.L_109:
        /*0028*/ 	.byte	0x04, 0x17
        /*002a*/ 	.short	(.L_111 - .L_110)
.L_110:
        /*002c*/ 	.word	0x00000000
        /*0030*/ 	.short	0x0002
        /*0032*/ 	.short	0x0010
        /*0034*/ 	.byte	0x00, 0xf5, 0x21, 0x00


	//----- nvinfo : EIATTR_KPARAM_INFO
	.align		4
.L_111:
        /*0038*/ 	.byte	0x04, 0x17
        /*003a*/ 	.short	(.L_113 - .L_112)
.L_112:
        /*003c*/ 	.word	0x00000000
        /*0040*/ 	.short	0x0001
        /*0042*/ 	.short	0x0008
        /*0044*/ 	.byte	0x00, 0xf5, 0x21, 0x00


	//----- nvinfo : EIATTR_KPARAM_INFO
	.align		4
.L_113:
        /*0048*/ 	.byte	0x04, 0x17
        /*004a*/ 	.short	(.L_115 - .L_114)
.L_114:
        /*004c*/ 	.word	0x00000000
        /*0050*/ 	.short	0x0000
        /*0052*/ 	.short	0x0000
        /*0054*/ 	.byte	0x00, 0xf5, 0x21, 0x00


	//----- nvinfo : EIATTR_SPARSE_MMA_MASK
	.align		4
.L_115:
        /*0058*/ 	.byte	0x03, 0x50
        /*005a*/ 	.short	0x0000


	//----- nvinfo : EIATTR_MAXREG_COUNT
	.align		4
        /*005c*/ 	.byte	0x03, 0x1b
        /*005e*/ 	.short	0x00ff


	//----- nvinfo : EIATTR_NUM_BARRIERS
	.align		4
        /*0060*/ 	.byte	0x02, 0x4c
        /*0062*/ 	.byte	0x01
	.zero		1


	//----- nvinfo : EIATTR_MERCURY_ISA_VERSION
	.align		4
        /*0064*/ 	.byte	0x03, 0x5f
        /*0066*/ 	.short	0x0101


	//----- nvinfo : EIATTR_VRC_CTA_INIT_COUNT
	.align		4
        /*0068*/ 	.byte	0x02, 0x4a
	.zero		1
	.zero		1


	//----- nvinfo : EIATTR_EXIT_INSTR_OFFSETS
	.align		4
        /*006c*/ 	.byte	0x04, 0x1c
        /*006e*/ 	.short	(.L_117 - .L_116)


	//   ....[0]....
.L_116:
        /*0070*/ 	.word	0x00001e40


	//   ....[1]....
        /*0074*/ 	.word	0x00001ee0


	//----- nvinfo : EIATTR_CRS_STACK_SIZE
	.align		4
.L_117:
        /*0078*/ 	.byte	0x04, 0x1e
        /*007a*/ 	.short	(.L_119 - .L_118)
.L_118:
        /*007c*/ 	.word	0x00000000


	//----- nvinfo : EIATTR_CBANK_PARAM_SIZE
	.align		4
.L_119:
        /*0080*/ 	.byte	0x03, 0x19
        /*0082*/ 	.short	0x0028


	//----- nvinfo : EIATTR_PARAM_CBANK
	.align		4
        /*0084*/ 	.byte	0x04, 0x0a
        /*0086*/ 	.short	(.L_121 - .L_120)
	.align		4
.L_120:
        /*0088*/ 	.word	index@(.nv.constant0._Z15AccelerationCalP12Gas_MoleculeP13Wall_MoleculeP14Parameters_GasP15Parameters_WallP13Parameters_MD)
        /*008c*/ 	.short	0x0380
        /*008e*/ 	.short	0x0028


	//----- nvinfo : EIATTR_SW_WAR
	.align		4
.L_121:
        /*0090*/ 	.byte	0x04, 0x36
        /*0092*/ 	.short	(.L_123 - .L_122)
.L_122:
        /*0094*/ 	.word	0x00000008
.L_123:


//--------------------- .nv.info._Z9RescaleT4P13Wall_MoleculeP15Parameters_Wall --------------------------
	.section	.nv.info._Z9RescaleT4P13Wall_MoleculeP15Parameters_Wall,"",@"SHT_CUDA_INFO"
	.sectionflags	@""
	.align	4


	//----- nvinfo : EIATTR_CUDA_API_VERSION
	.align		4
        /*0000*/ 	.byte	0x04, 0x37
        /*0002*/ 	.short	(.L_125 - .L_124)
.L_124:
        /*0004*/ 	.word	0x00000082


	//----- nvinfo : EIATTR_KPARAM_INFO
	.align		4
.L_125:
        /*0008*/ 	.byte	0x04, 0x17
        /*000a*/ 	.short	(.L_127 - .L_126)
.L_126:
        /*000c*/ 	.word	0x00000000
        /*0010*/ 	.short	0x0001
        /*0012*/ 	.short	0x0008
        /*0014*/ 	.byte	0x00, 0xf5, 0x21, 0x00


	//----- nvinfo : EIATTR_KPARAM_INFO
	.align		4
.L_127:
        /*0018*/ 	.byte	0x04, 0x17
        /*001a*/ 	.short	(.L_129 - .L_128)
.L_128:
        /*001c*/ 	.word	0x00000000
        /*0020*/ 	.short	0x0000
        /*0022*/ 	.short	0x0000
        /*0024*/ 	.byte	0x00, 0xf5, 0x21, 0x00


	//----- nvinfo : EIATTR_SPARSE_MMA_MASK
	.align		4
.L_129:
        /*0028*/ 	.byte	0x03, 0x50
        /*002a*/ 	.short	0x0000


	//----- nvinfo : EIATTR_MAXREG_COUNT
	.align		4
        /*002c*/ 	.byte	0x03, 0x1b
        /*002e*/ 	.short	0x00ff


	//----- nvinfo : EIATTR_MERCURY_ISA_VERSION
	.align		4
        /*0030*/ 	.byte	0x03, 0x5f
        /*0032*/ 	.short	0x0101


	//----- nvinfo : EIATTR_VRC_CTA_INIT_COUNT
	.align		4
        /*0034*/ 	.byte	0x02, 0x4a
	.zero		1
	.zero		1


	//----- nvinfo : EIATTR_EXIT_INSTR_OFFSETS
	.align		4
        /*0038*/ 	.byte	0x04, 0x1c
        /*003a*/ 	.short	(.L_131 - .L_130)


	//   ....[0]....
.L_130:
        /*003c*/ 	.word	0x00000030


	//   ....[1]....
        /*0040*/ 	.word	0x00000310


	//----- nvinfo : EIATTR_CRS_STACK_SIZE
	.align		4
.L_131:
        /*0044*/ 	.byte	0x04, 0x1e
        /*0046*/ 	.short	(.L_133 - .L_132)
.L_132:
        /*0048*/ 	.word	0x00000000


	//----- nvinfo : EIATTR_CBANK_PARAM_SIZE
	.align		4
.L_133:
        /*004c*/ 	.byte	0x03, 0x19
        /*004e*/ 	.short	0x0010


	//----- nvinfo : EIATTR_PARAM_CBANK
	.align		4
        /*0050*/ 	.byte	0x04, 0x0a
        /*0052*/ 	.short	(.L_135 - .L_134)
	.align		4
.L_134:
        /*0054*/ 	.word	index@(.nv.constant0._Z9RescaleT4P13Wall_MoleculeP15Parameters_Wall)
        /*0058*/ 	.short	0x0380
        /*005a*/ 	.short	0x0010


	//----- nvinfo : EIATTR_SW_WAR
	.align		4
.L_135:
        /*005c*/ 	.byte	0x04, 0x36
        /*005e*/ 	.short	(.L_137 - .L_136)
.L_136:
        /*0060*/ 	.word	0x00000008
.L_137:


//--------------------- .nv.info._Z9RescaleT2P13Wall_MoleculeP15Parameters_Wall --------------------------
	.section	.nv.info._Z9RescaleT2P13Wall_MoleculeP15Parameters_Wall,"",@"SHT_CUDA_INFO"
	.sectionflags	@""
	.align	4


	//----- nvinfo : EIATTR_CUDA_API_VERSION
	.align		4
        /*0000*/ 	.byte	0x04, 0x37
        /*0002*/ 	.short	(.L_139 - .L_138)
.L_138:
        /*0004*/ 	.word	0x00000082


	//----- nvinfo : EIATTR_KPARAM_INFO
	.align		4
.L_139:
        /*0008*/ 	.byte	0x04, 0x17
        /*000a*/ 	.short	(.L_141 - .L_140)
.L_140:
        /*000c*/ 	.word	0x00000000
        /*0010*/ 	.short	0x0001
        /*0012*/ 	.short	0x0008
        /*0014*/ 	.byte	0x00, 0xf5, 0x21, 0x00


	//----- nvinfo : EIATTR_KPARAM_INFO
	.align		4
.L_141:
        /*0018*/ 	.byte	0x04, 0x17
        /*001a*/ 	.short	(.L_143 - .L_142)
.L_142:
        /*001c*/ 	.word	0x00000000
        /*0020*/ 	.short	0x0000
        /*0022*/ 	.short	0x0000
        /*0024*/ 	.byte	0x00, 0xf5, 0x21, 0x00


	//----- nvinfo : EIATTR_SPARSE_MMA_MASK
	.align		4
.L_143:
        /*0028*/ 	.byte	0x03, 0x50
        /*002a*/ 	.short	0x0000


	//----- nvinfo : EIATTR_MAXREG_COUNT
	.align		4
        /*002c*/ 	.byte	0x03, 0x1b
        /*002e*/ 	.short	0x00ff


	//----- nvinfo : EIATTR_MERCURY_ISA_VERSION
	.align		4
        /*0030*/ 	.byte	0x03, 0x5f
        /*0032*/ 	.short	0x0101


	//----- nvinfo : EIATTR_VRC_CTA_INIT_COUNT
	.align		4
        /*0034*/ 	.byte	0x02, 0x4a
	.zero		1
	.zero		1


	//----- nvinfo : EIATTR_EXIT_INSTR_OFFSETS
	.align		4
        /*0038*/ 	.byte	0x04, 0x1c
        /*003a*/ 	.short	(.L_145 - .L_144)


	//   ....[0]....
.L_144:
        /*003c*/ 	.word	0x00000030


	//   ....[1]....
        /*0040*/ 	.word	0x000001b0


	//----- nvinfo : EIATTR_CBANK_PARAM_SIZE
	.align		4
.L_145:
        /*0044*/ 	.byte	0x03, 0x19
        /*0046*/ 	.short	0x0010


	//----- nvinfo : EIATTR_PARAM_CBANK
	.align		4
        /*0048*/ 	.byte	0x04, 0x0a
        /*004a*/ 	.short	(.L_147 - .L_146)
	.align		4
.L_146:
        /*004c*/ 	.word	index@(.nv.constant0._Z9RescaleT2P13Wall_MoleculeP15Parameters_Wall)
        /*0050*/ 	.short	0x0380
        /*0052*/ 	.short	0x0010


	//----- nvinfo : EIATTR_SW_WAR
	.align		4
.L_147:
        /*0054*/ 	.byte	0x04, 0x36
        /*0056*/ 	.short	(.L_149 - .L_148)
.L_148:
        /*0058*/ 	.word	0x00000008
.L_149:


//--------------------- .nv.info._Z11Boundary_XYP12Gas_MoleculeP13Wall_MoleculeP13Parameters_MD --------------------------
	.section	.nv.info._Z11Boundary_XYP12Gas_MoleculeP13Wall_MoleculeP13Parameters_MD,"",@"SHT_CUDA_INFO"
	.sectionflags	@""
	.align	4


	//----- nvinfo : EIATTR_CUDA_API_VERSION
	.align		4
        /*0000*/ 	.byte	0x04, 0x37
        /*0002*/ 	.short	(.L_151 - .L_150)
.L_150:
        /*0004*/ 	.word	0x00000082


	//----- nvinfo : EIATTR_KPARAM_INFO
	.align		4
.L_151:
        /*0008*/ 	.byte	0x04, 0x17
        /*000a*/ 	.short	(.L_153 - .L_152)
.L_152:
        /*000c*/ 	.word	0x00000000
        /*0010*/ 	.short	0x0002
        /*0012*/ 	.short	0x0010
        /*0014*/ 	.byte	0x00, 0xf5, 0x21, 0x00


	//----- nvinfo : EIATTR_KPARAM_INFO
	.align		4
.L_153:
        /*0018*/ 	.byte	0x04, 0x17
        /*001a*/ 	.short	(.L_155 - .L_154)
.L_154:
        /*001c*/ 	.word	0x00000000
        /*0020*/ 	.short	0x0001
        /*0022*/ 	.short	0x0008
        /*0024*/ 	.byte	0x00, 0xf5, 0x21, 0x00


	//----- nvinfo : EIATTR_KPARAM_INFO
	.align		4
.L_155:
        /*0028*/ 	.byte	0x04, 0x17
        /*002a*/ 	.short	(.L_157 - .L_156)
.L_156:
        /*002c*/ 	.word	0x00000000
        /*0030*/ 	.short	0x0000
        /*0032*/ 	.short	0x0000
        /*0034*/ 	.byte	0x00, 0xf5, 0x21, 0x00


	//----- nvinfo : EIATTR_SPARSE_MMA_MASK
	.align		4
.L_157:
        /*0038*/ 	.byte	0x03, 0x50
        /*003a*/ 	.short	0x0000


	//----- nvinfo : EIATTR_MAXREG_COUNT
	.align		4
        /*003c*/ 	.byte	0x03, 0x1b
        /*003e*/ 	.short	0x00ff


	//----- nvinfo : EIATTR_MERCURY_ISA_VERSION
	.align		4
        /*0040*/ 	.byte	0x03, 0x5f
        /*0042*/ 	.short	0x0101


	//----- nvinfo : EIATTR_VRC_CTA_INIT_COUNT
	.align		4
        /*0044*/ 	.byte	0x02, 0x4a
	.zero		1
	.zero		1


	//----- nvinfo : EIATTR_EXIT_INSTR_OFFSETS
	.align		4
        /*0048*/ 	.byte	0x04, 0x1c
        /*004a*/ 	.short	(.L_159 - .L_158)


	//   ....[0]....
.L_158:
        /*004c*/ 	.word	0x00000160


	//   ....[1]....
        /*0050*/ 	.word	0x00000590


	//   ....[2]....
        /*0054*/ 	.word	0x00000600


	//----- nvinfo : EIATTR_CRS_STACK_SIZE
	.align		4
.L_159:
        /*0058*/ 	.byte	0x04, 0x1e
        /*005a*/ 	.short	(.L_161 - .L_160)
.L_160:
        /*005c*/ 	.word	0x00000000


	//----- nvinfo : EIATTR_CBANK_PARAM_SIZE
	.align		4
.L_161:
        /*0060*/ 	.byte	0x03, 0x19
        /*0062*/ 	.short	0x0018


	//----- nvinfo : EIATTR_PARAM_CBANK
	.align		4
        /*0064*/ 	.byte	0x04, 0x0a
        /*0066*/ 	.short	(.L_163 - .L_162)
	.align		4
.L_162:
        /*0068*/ 	.word	index@(.nv.constant0._Z11Boundary_XYP12Gas_MoleculeP13Wall_MoleculeP13Parameters_MD)
        /*006c*/ 	.short	0x0380
        /*006e*/ 	.short	0x0018


	//----- nvinfo : EIATTR_SW_WAR
	.align		4
.L_163:
        /*0070*/ 	.byte	0x04, 0x36
        /*0072*/ 	.short	(.L_165 - .L_164)
.L_164:
        /*0074*/ 	.word	0x00000008
.L_165:


//--------------------- .nv.callgraph             --------------------------
	.section	.nv.callgraph,"",@"SHT_CUDA_CALLGRAPH"
	.align	4
	.sectionentsize	8
	.align		4
        /*0000*/ 	.word	0x00000000
	.align		4
        /*0004*/ 	.word	0xffffffff
	.align		4
        /*0008*/ 	.word	0x00000000
	.align		4
        /*000c*/ 	.word	0xfffffffe
	.align		4
        /*0010*/ 	.word	0x00000000
	.align		4
        /*0014*/ 	.word	0xfffffffd
	.align		4
        /*0018*/ 	.word	0x00000000
	.align		4
        /*001c*/ 	.word	0xfffffffc


//--------------------- .text._Z17Last_AccelerationP12Gas_MoleculeP13Wall_Molecule --------------------------
	.section	.text._Z17Last_AccelerationP12Gas_MoleculeP13Wall_Molecule,"ax",@progbits
	.align	128
        .global         _Z17Last_AccelerationP12Gas_MoleculeP13Wall_Molecule
        .type           _Z17Last_AccelerationP12Gas_MoleculeP13Wall_Molecule,@function
        .size           _Z17Last_AccelerationP12Gas_MoleculeP13Wall_Molecule,(.L_x_116 - _Z17Last_AccelerationP12Gas_MoleculeP13Wall_Molecule)
        .other          _Z17Last_AccelerationP12Gas_MoleculeP13Wall_Molecule,@"STO_CUDA_ENTRY STV_DEFAULT"
_Z17Last_AccelerationP12Gas_MoleculeP13Wall_Molecule:
.text._Z17Last_AccelerationP12Gas_MoleculeP13Wall_Molecule:
[----:B------:R-:W-:Y:S01]  /*0000*/  LDC R1, c[0x0][0x37c] ;  /* 0x0000df00ff017b82 */ /* 0x000fe20000000800 */
[----:B------:R-:W0:Y:S01]  /*0010*/  S2R R15, SR_TID.X ;  /* 0x00000000000f7919 */ /* 0x000e220000002100 */
[----:B------:R-:W1:Y:S01]  /*0020*/  LDCU.64 UR4, c[0x0][0x358] ;  /* 0x00006b00ff0477ac */ /* 0x000e620008000a00 */
[----:B------:R-:W-:Y:S01]  /*0030*/  BSSY.RECONVERGENT B0, `(.L_x_0) ;  /* 0x0000024000007945 */ /* 0x000fe20003800200 */
[----:B0-----:R-:W-:-:S13]  /*0040*/  ISETP.GT.U32.AND P0, PT, R15, 0x1af, PT ;  /* 0x000001af0f00780c */ /* 0x001fda0003f04070 */
[----:B-1----:R-:W-:Y:S05]  /*0050*/  @P0 BRA `(.L_x_1) ;  /* 0x00000000003c0947 */ /* 0x002fea0003800000 */
[----:B------:R-:W0:Y:S02]  /*0060*/  LDC.64 R4, c[0x0][0x388] ;  /* 0x0000e200ff047b82 */ /* 0x000e240000000a00 */
[----:B0-----:R-:W-:-:S05]  /*0070*/  IMAD.WIDE.U32 R4, R15, 0x50, R4 ;  /* 0x000000500f047825 */ /* 0x001fca00078e0004 */
[----:B------:R-:W2:Y:S04]  /*0080*/  LDG.E R2, desc[UR4][R4.64+0x2c] ;  /* 0x00002c0404027981 */ /* 0x000ea8000c1e1900 */
[----:B------:R-:W3:Y:S04]  /*0090*/  LDG.E R3, desc[UR4][R4.64+0x30] ;  /* 0x0000300404037981 */ /* 0x000ee8000c1e1900 */
[----:B------:R-:W4:Y:S01]  /*00a0*/  LDG.E R9, desc[UR4][R4.64+0x34] ;  /* 0x0000340404097981 */ /* 0x000f22000c1e1900 */
[----:B------:R-:W0:Y:S01]  /*00b0*/  S2UR UR7, SR_CgaCtaId ;  /* 0x00000000000779c3 */ /* 0x000e220000008800 */
[----:B------:R-:W-:-:S02]  /*00c0*/  UMOV UR6, 0x400 ;  /* 0x0000040000067882 */ /* 0x000fc40000000000 */
[----:B------:R-:W-:Y:S01]  /*00d0*/  IMAD.U32 R0, RZ, RZ, UR6 ;  /* 0x00000006ff007e24 */ /* 0x000fe2000f8e00ff */
[----:B0-----:R-:W-:-:S04]  /*00e0*/  MOV R13, UR7 ;  /* 0x00000007000d7c02 */ /* 0x001fc80008000f00 */
[----:B------:R-:W-:-:S05]  /*00f0*/  LEA R6, R13, R0, 0x18 ;  /* 0x000000000d067211 */ /* 0x000fca00078ec0ff */
[----:B------:R-:W-:-:S05]  /*0100*/  IMAD R7, R15, 0xc, R6 ;  /* 0x0000000c0f077824 */ /* 0x000fca00078e0206 */
[----:B--2---:R1:W-:Y:S04]  /*0110*/  STS [R7], R2 ;  /* 0x0000000207007388 */ /* 0x0043e80000000800 */
[----:B---3--:R1:W-:Y:S04]  /*0120*/  STS [R7+0x4], R3 ;  /* 0x0000040307007388 */ /* 0x0083e80000000800 */
[----:B----4-:R1:W-:Y:S01]  /*0130*/  STS [R7+0x8], R9 ;  /* 0x0000080907007388 */ /* 0x0103e20000000800 */
[----:B------:R-:W-:Y:S05]  /*0140*/  BRA `(.L_x_2) ;  /* 0x0000000000487947 */ /* 0x000fea0003800000 */
.L_x_1:
[----:B------:R-:W-:-:S13]  /*0150*/  ISETP.NE.AND P1, PT, R15, 0x1b0, PT ;  /* 0x000001b00f00780c */ /* 0x000fda0003f25270 */
[----:B------:R-:W-:Y:S05]  /*0160*/  @P1 EXIT ;  /* 0x000000000000194d */ /* 0x000fea0003800000 */
[----:B------:R-:W0:Y:S02]  /*0170*/  LDC.64 R4, c[0x0][0x380] ;  /* 0x0000e000ff047b82 */ /* 0x000e240000000a00 */
[----:B0-----:R-:W2:Y:S04]  /*0180*/  LDG.E R7, desc[UR4][R4.64+0x2c] ;  /* 0x00002c0404077981 */ /* 0x001ea8000c1e1900 */
[----:B------:R-:W3:Y:S04]  /*0190*/  LDG.E R2, desc[UR4][R4.64+0x20] ;  /* 0x0000200404027981 */ /* 0x000ee8000c1e1900 */
[----:B------:R-:W4:Y:S04]  /*01a0*/  LDG.E R10, desc[UR4][R4.64+0x30] ;  /* 0x00003004040a7981 */ /* 0x000f28000c1e1900 */
[----:B------:R-:W4:Y:S04]  /*01b0*/  LDG.E R11, desc[UR4][R4.64+0x34] ;  /* 0x00003404040b7981 */ /* 0x000f28000c1e1900 */
[----:B------:R-:W3:Y:S04]  /*01c0*/  LDG.E R3, desc[UR4][R4.64+0x24] ;  /* 0x0000240404037981 */ /* 0x000ee8000c1e1900 */
[----:B------:R-:W5:Y:S01]  /*01d0*/  LDG.E R9, desc[UR4][R4.64+0x28] ;  /* 0x0000280404097981 */ /* 0x000f62000c1e1900 */
[----:B------:R-:W0:Y:S01]  /*01e0*/  S2UR UR7, SR_CgaCtaId ;  /* 0x00000000000779c3 */ /* 0x000e220000008800 */
[----:B------:R-:W-:-:S02]  /*01f0*/  UMOV UR6, 0x400 ;  /* 0x0000040000067882 */ /* 0x000fc40000000000 */
[----:B------:R-:W-:Y:S01]  /*0200*/  IMAD.U32 R0, RZ, RZ, UR6 ;  /* 0x00000006ff007e24 */ /* 0x000fe2000f8e00ff */
[----:B0-----:R-:W-:-:S04]  /*0210*/  MOV R13, UR7 ;  /* 0x00000007000d7c02 */ /* 0x001fc80008000f00 */
[----:B------:R-:W-:-:S05]  /*0220*/  LEA R6, R13, R0, 0x18 ;  /* 0x000000000d067211 */ /* 0x000fca00078ec0ff */
[----:B--2---:R0:W-:Y:S04]  /*0230*/  STS [R6+0x288c], R7 ;  /* 0x00288c0706007388 */ /* 0x0041e80000000800 */
[----:B----4-:R0:W-:Y:S04]  /*0240*/  STS.64 [R6+0x2890], R10 ;  /* 0x0028900a06007388 */ /* 0x0101e80000000a00 */
[----:B---3--:R0:W-:Y:S04]  /*0250*/  STS.64 [R6+0x1440], R2 ;  /* 0x0014400206007388 */ /* 0x0081e80000000a00 */
[----:B-----5:R0:W-:Y:S02]  /*0260*/  STS [R6+0x1448], R9 ;  /* 0x0014480906007388 */ /* 0x0201e40000000800 */
.L_x_2:
[----:B------:R-:W-:Y:S05]  /*0270*/  BSYNC.RECONVERGENT B0 ;  /* 0x0000000000007941 */ /* 0x000fea0003800200 */
.L_x_0:
[----:B------:R-:W2:Y:S01]  /*0280*/  @!P0 LDC.64 R4, c[0x0][0x388] ;  /* 0x0000e200ff048b82 */ /* 0x000ea20000000a00 */
[----:B------:R-:W-:-:S05]  /*0290*/  VIADD R0, R0, 0x144c ;  /* 0x0000144c00007836 */ /* 0x000fca0000000000 */
[----:B------:R-:W-:-:S05]  /*02a0*/  LEA R0, R13, R0, 0x18 ;  /* 0x000000000d007211 */ /* 0x000fca00078ec0ff */
[----:B------:R-:W-:-:S05]  /*02b0*/  IMAD R0, R15, 0xc, R0 ;  /* 0x0000000c0f007824 */ /* 0x000fca00078e0200 */
[----:B------:R3:W-:Y:S04]  /*02c0*/  STS [R0], R2 ;  /* 0x0000000200007388 */ /* 0x0007e80000000800 */
[----:B------:R3:W-:Y:S01]  /*02d0*/  STS [R0+0x4], R3 ;  /* 0x0000040300007388 */ /* 0x0007e20000000800 */
[----:B--2---:R-:W-:-:S03]  /*02e0*/  @!P0 IMAD.WIDE.U32 R4, R15, 0x50, R4 ;  /* 0x000000500f048825 */ /* 0x004fc600078e0004 */
[----:B------:R3:W-:Y:S04]  /*02f0*/  STS [R0+0x8], R9 ;  /* 0x0000080900007388 */ /* 0x0007e80000000800 */
[----:B------:R3:W-:Y:S04]  /*0300*/  @!P0 STG.E desc[UR4][R4.64+0x38], R2 ;  /* 0x0000380204008986 */ /* 0x0007e8000c101904 */
[----:B------:R3:W-:Y:S04]  /*0310*/  @!P0 STG.E desc[UR4][R4.64+0x3c], R3 ;  /* 0x00003c0304008986 */ /* 0x0007e8000c101904 */
[----:B------:R3:W-:Y:S01]  /*0320*/  @!P0 STG.E desc[UR4][R4.64+0x40], R9 ;  /* 0x0000400904008986 */ /* 0x0007e2000c101904 */
[----:B------:R-:W-:Y:S05]  /*0330*/  @!P0 EXIT ;  /* 0x000000000000894d */ /* 0x000fea0003800000 */
[----:B---3--:R-:W2:Y:S01]  /*0340*/  LDS R5, [R6+0x288c] ;  /* 0x00288c0006057984 */ /* 0x008ea20000000800 */
[----:B01----:R-:W2:Y:S03]  /*0350*/  LDC.64 R2, c[0x0][0x380] ;  /* 0x0000e000ff027b82 */ /* 0x003ea60000000a00 */
[----:B------:R-:W0:Y:S04]  /*0360*/  LDS.64 R8, [R6+0x2890] ;  /* 0x0028900006087984 */ /* 0x000e280000000a00 */
[----:B--2---:R-:W-:Y:S04]  /*0370*/  STG.E desc[UR4][R2.64+0x2c], R5 ;  /* 0x00002c0502007986 */ /* 0x004fe8000c101904 */
[----:B0-----:R-:W-:Y:S04]  /*0380*/  STG.E desc[UR4][R2.64+0x30], R8 ;  /* 0x0000300802007986 */ /* 0x001fe8000c101904 */
[----:B------:R-:W-:Y:S01]  /*0390*/  STG.E desc[UR4][R2.64+0x34], R9 ;  /* 0x0000340902007986 */ /* 0x000fe2000c101904 */
[----:B------:R-:W-:Y:S05]  /*03a0*/  EXIT ;  /* 0x000000000000794d */ /* 0x000fea0003800000 */
.L_x_3:
[----:B------:R-:W-:-:S00]  /*03b0*/  BRA `(.L_x_3) ;  /* 0xfffffffc00fc7947 */ /* 0x000fc0000383ffff */
[----:B------:R-:W-:-:S00]  /*03c0*/  NOP ;  /* 0x0000000000007918 */ /* 0x000fc00000000000 */
        /* <DEDUP_REMOVED lines=11> */
.L_x_116:


//--------------------- .text._Z10Verlet_VelP12Gas_MoleculeP13Wall_MoleculeP13Parameters_MD --------------------------
	.section	.text._Z10Verlet_VelP12Gas_MoleculeP13Wall_MoleculeP13Parameters_MD,"ax",@progbits
	.align	128
        .global         _Z10Verlet_VelP12Gas_MoleculeP13Wall_MoleculeP13Parameters_MD
        .type           _Z10Verlet_VelP12Gas_MoleculeP13Wall_MoleculeP13Parameters_MD,@function
        .size           _Z10Verlet_VelP12Gas_MoleculeP13Wall_MoleculeP13Parameters_MD,(.L_x_117 - _Z10Verlet_VelP12Gas_MoleculeP13Wall_MoleculeP13Parameters_MD)
        .other          _Z10Verlet_VelP12Gas_MoleculeP13Wall_MoleculeP13Parameters_MD,@"STO_CUDA_ENTRY STV_DEFAULT"
_Z10Verlet_VelP12Gas_MoleculeP13Wall_MoleculeP13Parameters_MD:
.text._Z10Verlet_VelP12Gas_MoleculeP13Wall_MoleculeP13Parameters_MD:
[----:B------:R-:W-:Y:S01]  /*0000*/  LDC R1, c[0x0][0x37c] ;  /* 0x0000df00ff017b82 */ /* 0x000fe20000000800 */
[----:B------:R-:W0:Y:S01]  /*0010*/  S2R R11, SR_TID.X ;  /* 0x00000000000b7919 */ /* 0x000e220000002100 */
[----:B------:R-:W-:Y:S01]  /*0020*/  MOV R4, 0x400 ;  /* 0x0000040000047802 */ /* 0x000fe20000000f00 */
[----:B------:R-:W1:Y:S01]  /*0030*/  LDCU.64 UR4, c[0x0][0x358] ;  /* 0x00006b00ff0477ac */ /* 0x000e620008000a00 */
[----:B------:R-:W-:Y:S01]  /*0040*/  BSSY.RECONVERGENT B0, `(.L_x_4) ;  /* 0x0000031000007945 */ /* 0x000fe20003800200 */
[----:B------:R-:W2:Y:S01]  /*0050*/  S2R R21, SR_CgaCtaId ;  /* 0x0000000000157919 */ /* 0x000ea20000008800 */
[----:B0-----:R-:W-:Y:S02]  /*0060*/  ISETP.GT.U32.AND P0, PT, R11, 0x1af, PT ;  /* 0x000001af0b00780c */ /* 0x001fe40003f04070 */
[----:B--2---:R-:W-:-:S05]  /*0070*/  LEA R0, R21, R4, 0x18 ;  /* 0x0000000415007211 */ /* 0x004fca00078ec0ff */
[----:B------:R-:W-:-:S06]  /*0080*/  IMAD R9, R11, 0xc, R0 ;  /* 0x0000000c0b097824 */ /* 0x000fcc00078e0200 */
[----:B-1----:R-:W-:Y:S05]  /*0090*/  @P0 BRA `(.L_x_5) ;  /* 0x0000000000640947 */ /* 0x002fea0003800000 */
[----:B------:R-:W0:Y:S02]  /*00a0*/  LDC.64 R2, c[0x0][0x388] ;  /* 0x0000e200ff027b82 */ /* 0x000e240000000a00 */
[----:B0-----:R-:W-:-:S05]  /*00b0*/  IMAD.WIDE.U32 R2, R11, 0x50, R2 ;  /* 0x000000500b027825 */ /* 0x001fca00078e0002 */
[----:B------:R-:W2:Y:S04]  /*00c0*/  LDG.E R16, desc[UR4][R2.64+0x20] ;  /* 0x0000200402107981 */ /* 0x000ea8000c1e1900 */
[----:B------:R-:W3:Y:S04]  /*00d0*/  LDG.E R19, desc[UR4][R2.64+0x2c] ;  /* 0x00002c0402137981 */ /* 0x000ee8000c1e1900 */
[----:B------:R-:W4:Y:S04]  /*00e0*/  LDG.E R6, desc[UR4][R2.64+0x30] ;  /* 0x0000300402067981 */ /* 0x000f28000c1e1900 */
[----:B------:R-:W4:Y:S04]  /*00f0*/  LDG.E R7, desc[UR4][R2.64+0x34] ;  /* 0x0000340402077981 */ /* 0x000f28000c1e1900 */
[----:B------:R-:W4:Y:S04]  /*0100*/  LDG.E R12, desc[UR4][R2.64+0x38] ;  /* 0x00003804020c7981 */ /* 0x000f28000c1e1900 */
[----:B------:R-:W4:Y:S04]  /*0110*/  LDG.E R13, desc[UR4][R2.64+0x3c] ;  /* 0x00003c04020d7981 */ /* 0x000f28000c1e1900 */
[----:B------:R-:W4:Y:S04]  /*0120*/  LDG.E R8, desc[UR4][R2.64+0x40] ;  /* 0x0000400402087981 */ /* 0x000f28000c1e1900 */
[----:B------:R1:W5:Y:S04]  /*0130*/  LDG.E R15, desc[UR4][R2.64+0x28] ;  /* 0x00002804020f7981 */ /* 0x000368000c1e1900 */
[----:B------:R1:W5:Y:S01]  /*0140*/  LDG.E R17, desc[UR4][R2.64+0x24] ;  /* 0x0000240402117981 */ /* 0x000362000c1e1900 */
[----:B------:R-:W-:-:S02]  /*0150*/  IADD3 R5, PT, PT, R4, 0x144c, RZ ;  /* 0x0000144c04057810 */ /* 0x000fc40007ffe0ff */
[----:B------:R-:W-:Y:S02]  /*0160*/  IADD3 R10, PT, PT, R4, 0x2898, RZ ;  /* 0x00002898040a7810 */ /* 0x000fe40007ffe0ff */
[C---:B------:R-:W-:Y:S02]  /*0170*/  LEA R4, R21.reuse, R5, 0x18 ;  /* 0x0000000515047211 */ /* 0x040fe400078ec0ff */
[----:B------:R-:W-:-:S03]  /*0180*/  LEA R10, R21, R10, 0x18 ;  /* 0x0000000a150a7211 */ /* 0x000fc600078ec0ff */
[C---:B------:R-:W-:Y:S02]  /*0190*/  IMAD R4, R11.reuse, 0xc, R4 ;  /* 0x0000000c0b047824 */ /* 0x040fe400078e0204 */
[----:B------:R-:W-:Y:S01]  /*01a0*/  IMAD R5, R11, 0xc, R10 ;  /* 0x0000000c0b057824 */ /* 0x000fe200078e020a */
[----:B--2---:R1:W-:Y:S04]  /*01b0*/  STS [R9], R16 ;  /* 0x0000001009007388 */ /* 0x0043e80000000800 */
[----:B---3--:R1:W-:Y:S04]  /*01c0*/  STS [R4], R19 ;  /* 0x0000001304007388 */ /* 0x0083e80000000800 */
[----:B----4-:R1:W-:Y:S04]  /*01d0*/  STS [R4+0x4], R6 ;  /* 0x0000040604007388 */ /* 0x0103e80000000800 */
[----:B------:R1:W-:Y:S04]  /*01e0*/  STS [R4+0x8], R7 ;  /* 0x0000080704007388 */ /* 0x0003e80000000800 */
[----:B------:R1:W-:Y:S04]  /*01f0*/  STS [R5], R12 ;  /* 0x0000000c05007388 */ /* 0x0003e80000000800 */
[----:B------:R1:W-:Y:S04]  /*0200*/  STS [R5+0x4], R13 ;  /* 0x0000040d05007388 */ /* 0x0003e80000000800 */
[----:B------:R1:W-:Y:S01]  /*0210*/  STS [R5+0x8], R8 ;  /* 0x0000080805007388 */ /* 0x0003e20000000800 */
[----:B------:R-:W-:Y:S05]  /*0220*/  BRA `(.L_x_6) ;  /* 0x0000000000487947 */ /* 0x000fea0003800000 */
.L_x_5:
[----:B------:R-:W-:-:S13]  /*0230*/  ISETP.NE.AND P1, PT, R11, 0x1b0, PT ;  /* 0x000001b00b00780c */ /* 0x000fda0003f25270 */
[----:B------:R-:W-:Y:S05]  /*0240*/  @P1 EXIT ;  /* 0x000000000000194d */ /* 0x000fea0003800000 */
[----:B------:R-:W0:Y:S02]  /*0250*/  LDC.64 R2, c[0x0][0x380] ;  /* 0x0000e000ff027b82 */ /* 0x000e240000000a00 */
[----:B0-----:R-:W2:Y:S04]  /*0260*/  LDG.E R15, desc[UR4][R2.64+0x1c] ;  /* 0x00001c04020f7981 */ /* 0x001ea8000c1e1900 */
[----:B------:R-:W3:Y:S04]  /*0270*/  LDG.E R19, desc[UR4][R2.64+0x20] ;  /* 0x0000200402137981 */ /* 0x000ee8000c1e1900 */
[----:B------:R-:W4:Y:S04]  /*0280*/  LDG.E R16, desc[UR4][R2.64+0x14] ;  /* 0x0000140402107981 */ /* 0x000f28000c1e1900 */
[----:B------:R-:W4:Y:S04]  /*0290*/  LDG.E R17, desc[UR4][R2.64+0x18] ;  /* 0x0000180402117981 */ /* 0x000f28000c1e1900 */
[----:B------:R-:W5:Y:S04]  /*02a0*/  LDG.E R6, desc[UR4][R2.64+0x24] ;  /* 0x0000240402067981 */ /* 0x000f68000c1e1900 */
[----:B------:R-:W5:Y:S04]  /*02b0*/  LDG.E R7, desc[UR4][R2.64+0x28] ;  /* 0x0000280402077981 */ /* 0x000f68000c1e1900 */
[----:B------:R-:W5:Y:S04]  /*02c0*/  LDG.E R12, desc[UR4][R2.64+0x2c] ;  /* 0x00002c04020c7981 */ /* 0x000f68000c1e1900 */
[----:B------:R-:W5:Y:S04]  /*02d0*/  LDG.E R13, desc[UR4][R2.64+0x30] ;  /* 0x00003004020d7981 */ /* 0x000f68000c1e1900 */
[----:B------:R-:W5:Y:S04]  /*02e0*/  LDG.E R8, desc[UR4][R2.64+0x34] ;  /* 0x0000340402087981 */ /* 0x000f68000c1e1900 */
[----:B--2---:R0:W-:Y:S04]  /*02f0*/  STS [R0+0x1448], R15 ;  /* 0x0014480f00007388 */ /* 0x0041e80000000800 */
[----:B---3--:R0:W-:Y:S04]  /*0300*/  STS [R0+0x288c], R19 ;  /* 0x00288c1300007388 */ /* 0x0081e80000000800 */
[----:B----4-:R0:W-:Y:S04]  /*0310*/  STS.64 [R0+0x1440], R16 ;  /* 0x0014401000007388 */ /* 0x0101e80000000a00 */
[----:B-----5:R0:W-:Y:S04]  /*0320*/  STS.64 [R0+0x2890], R6 ;  /* 0x0028900600007388 */ /* 0x0201e80000000a00 */
[----:B------:R0:W-:Y:S04]  /*0330*/  STS.64 [R0+0x3cd8], R12 ;  /* 0x003cd80c00007388 */ /* 0x0001e80000000a00 */
[----:B------:R0:W-:Y:S02]  /*0340*/  STS [R0+0x3ce0], R8 ;  /* 0x003ce00800007388 */ /* 0x0001e40000000800 */
.L_x_6:
[----:B------:R-:W-:Y:S05]  /*0350*/  BSYNC.RECONVERGENT B0 ;  /* 0x0000000000007941 */ /* 0x000fea0003800200 */
.L_x_4:
[----:B------:R-:W2:Y:S02]  /*0360*/  LDC.64 R22, c[0x0][0x390] ;  /* 0x0000e400ff167b82 */ /* 0x000ea40000000a00 */
[----:B--2---:R-:W2:Y:S01]  /*0370*/  LDG.E R22, desc[UR4][R22.64+0x10] ;  /* 0x0000100416167981 */ /* 0x004ea2000c1e1900 */
[----:B------:R-:W-:Y:S01]  /*0380*/  FADD R10, R12, R19 ;  /* 0x000000130c0a7221 */ /* 0x000fe20000000000 */
[----:B------:R-:W-:Y:S01]  /*0390*/  FADD R24, R13, R6 ;  /* 0x000000060d187221 */ /* 0x000fe20000000000 */
[----:B01----:R-:W-:Y:S01]  /*03a0*/  FADD R8, R8, R7 ;  /* 0x0000000708087221 */ /* 0x003fe20000000000 */
[----:B------:R-:W-:Y:S08]  /*03b0*/  F2F.F64.F32 R2, R16 ;  /* 0x0000001000027310 */ /* 0x000ff00000201800 */
[----:B------:R-:W0:Y:S08]  /*03c0*/  F2F.F64.F32 R18, R10 ;  /* 0x0000000a00127310 */ /* 0x000e300000201800 */
[----:B------:R-:W1:Y:S01]  /*03d0*/  F2F.F64.F32 R20, R24 ;  /* 0x0000001800147310 */ /* 0x000e620000201800 */
[----:B0-----:R-:W-:-:S07]  /*03e0*/  DMUL R18, R18, 0.5 ;  /* 0x3fe0000012127828 */ /* 0x001fce0000000000 */
[----:B------:R-:W0:Y:S01]  /*03f0*/  F2F.F64.F32 R6, R8 ;  /* 0x0000000800067310 */ /* 0x000e220000201800 */
[----:B-1----:R-:W-:-:S07]  /*0400*/  DMUL R20, R20, 0.5 ;  /* 0x3fe0000014147828 */ /* 0x002fce0000000000 */
[----:B-----5:R1:W-:Y:S01]  /*0410*/  F2F.F64.F32 R4, R17 ;  /* 0x0000001100047310 */ /* 0x0203e20000201800 */
[----:B0-----:R-:W-:-:S07]  /*0420*/  DMUL R6, R6, 0.5 ;  /* 0x3fe0000006067828 */ /* 0x001fce0000000000 */
[----:B------:R-:W-:Y:S01]  /*0430*/  F2F.F64.F32 R14, R15 ;  /* 0x0000000f000e7310 */ /* 0x000fe20000201800 */
[----:B-1----:R-:W0:Y:S02]  /*0440*/  @!P0 LDC.64 R16, c[0x0][0x388] ;  /* 0x0000e200ff108b82 */ /* 0x002e240000000a00 */
[----:B0-----:R-:W-:-:S05]  /*0450*/  @!P0 IMAD.WIDE.U32 R16, R11, 0x50, R16 ;  /* 0x000000500b108825 */ /* 0x001fca00078e0010 */
[----:B--2---:R-:W0:Y:S02]  /*0460*/  F2F.F64.F32 R12, R22 ;  /* 0x00000016000c7310 */ /* 0x004e240000201800 */
[----:B0-----:R-:W-:Y:S02]  /*0470*/  DFMA R2, R18, R12, R2 ;  /* 0x0000000c1202722b */ /* 0x001fe40000000002 */
[C---:B------:R-:W-:Y:S02]  /*0480*/  DFMA R4, R12.reuse, R20, R4 ;  /* 0x000000140c04722b */ /* 0x040fe40000000004 */
[----:B------:R-:W-:-:S06]  /*0490*/  DFMA R6, R12, R6, R14 ;  /* 0x000000060c06722b */ /* 0x000fcc000000000e */
[----:B------:R-:W0:Y:S08]  /*04a0*/  F2F.F32.F64 R2, R2 ;  /* 0x0000000200027310 */ /* 0x000e300000301000 */
[----:B------:R-:W1:Y:S01]  /*04b0*/  F2F.F32.F64 R4, R4 ;  /* 0x0000000400047310 */ /* 0x000e620000301000 */
[----:B0-----:R0:W-:Y:S07]  /*04c0*/  STS [R9], R2 ;  /* 0x0000000209007388 */ /* 0x0011ee0000000800 */
[----:B------:R-:W2:Y:S01]  /*04d0*/  F2F.F32.F64 R6, R6 ;  /* 0x0000000600067310 */ /* 0x000ea20000301000 */
[----:B------:R0:W-:Y:S04]  /*04e0*/  @!P0 STG.E desc[UR4][R16.64+0x20], R2 ;  /* 0x0000200210008986 */ /* 0x0001e8000c101904 */
[----:B-1----:R0:W-:Y:S04]  /*04f0*/  STS [R9+0x4], R4 ;  /* 0x0000040409007388 */ /* 0x0021e80000000800 */
[----:B------:R0:W-:Y:S04]  /*0500*/  @!P0 STG.E desc[UR4][R16.64+0x24], R4 ;  /* 0x0000240410008986 */ /* 0x0001e8000c101904 */
[----:B--2---:R0:W-:Y:S04]  /*0510*/  STS [R9+0x8], R6 ;  /* 0x0000080609007388 */ /* 0x0041e80000000800 */
[----:B------:R0:W-:Y:S01]  /*0520*/  @!P0 STG.E desc[UR4][R16.64+0x28], R6 ;  /* 0x0000280610008986 */ /* 0x0001e2000c101904 */
[----:B------:R-:W-:Y:S05]  /*0530*/  @!P0 EXIT ;  /* 0x000000000000894d */ /* 0x000fea0003800000 */
[----:B0-----:R-:W0:Y:S01]  /*0540*/  LDS.128 R4, [R0+0x1440] ;  /* 0x0014400000047984 */ /* 0x001e220000000c00 */
[----:B------:R-:W0:Y:S03]  /*0550*/  LDC.64 R2, c[0x0][0x380] ;  /* 0x0000e000ff027b82 */ /* 0x000e260000000a00 */
[----:B0-----:R-:W-:Y:S04]  /*0560*/  STG.E desc[UR4][R2.64+0x14], R4 ;  /* 0x0000140402007986 */ /* 0x001fe8000c101904 */
[----:B------:R-:W-:Y:S04]  /*0570*/  STG.E desc[UR4][R2.64+0x18], R5 ;  /* 0x0000180502007986 */ /* 0x000fe8000c101904 */
[----:B------:R-:W-:Y:S01]  /*0580*/  STG.E desc[UR4][R2.64+0x1c], R6 ;  /* 0x00001c0602007986 */ /* 0x000fe2000c101904 */
[----:B------:R-:W-:Y:S05]  /*0590*/  EXIT ;  /* 0x000000000000794d */ /* 0x000fea0003800000 */
.L_x_7:
        /* <DEDUP_REMOVED lines=14> */
.L_x_117:


//--------------------- .text._Z10Verlet_PosP12Gas_MoleculeP13Wall_MoleculeP13Parameters_MD --------------------------
	.section	.text._Z10Verlet_PosP12Gas_MoleculeP13Wall_MoleculeP13Parameters_MD,"ax",@progbits
	.align	128
        .global         _Z10Verlet_PosP12Gas_MoleculeP13Wall_MoleculeP13Parameters_MD
        .type           _Z10Verlet_PosP12Gas_MoleculeP13Wall_MoleculeP13Parameters_MD,@function
        .size           _Z10Verlet_PosP12Gas_MoleculeP13Wall_MoleculeP13Parameters_MD,(.L_x_118 - _Z10Verlet_PosP12Gas_MoleculeP13Wall_MoleculeP13Parameters_MD)
        .other          _Z10Verlet_PosP12Gas_MoleculeP13Wall_MoleculeP13Parameters_MD,@"STO_CUDA_ENTRY STV_DEFAULT"
_Z10Verlet_PosP12Gas_MoleculeP13Wall_MoleculeP13Parameters_MD:
.text._Z10Verlet_PosP12Gas_MoleculeP13Wall_MoleculeP13Parameters_MD:
        /* <DEDUP_REMOVED lines=35> */
.L_x_9:
        /* <DEDUP_REMOVED lines=18> */
.L_x_10:
[----:B------:R-:W-:Y:S05]  /*0350*/  BSYNC.RECONVERGENT B0 ;  /* 0x0000000000007941 */ /* 0x000fea0003800200 */
.L_x_8:
[----:B------:R-:W2:Y:S02]  /*0360*/  LDC.64 R28, c[0x0][0x390] ;  /* 0x0000e400ff1c7b82 */ /* 0x000ea40000000a00 */
[----:B--2---:R-:W2:Y:S01]  /*0370*/  LDG.E R18, desc[UR4][R28.64+0x10] ;  /* 0x000010041c127981 */ /* 0x004ea2000c1e1900 */
[----:B------:R-:W-:Y:S08]  /*0380*/  F2F.F64.F32 R14, R27 ;  /* 0x0000001b000e7310 */ /* 0x000ff00000201800 */
[----:B------:R-:W3:Y:S08]  /*0390*/  F2F.F64.F32 R16, R26 ;  /* 0x0000001a00107310 */ /* 0x000ef00000201800 */
[----:B01----:R-:W0:Y:S01]  /*03a0*/  F2F.F64.F32 R24, R25 ;  /* 0x0000001900187310 */ /* 0x003e220000201800 */
[----:B---3--:R-:W-:-:S07]  /*03b0*/  DMUL R16, R16, 0.5 ;  /* 0x3fe0000010107828 */ /* 0x008fce0000000000 */
[----:B------:R-:W-:Y:S01]  /*03c0*/  F2F.F64.F32 R2, R10 ;  /* 0x0000000a00027310 */ /* 0x000fe20000201800 */
[----:B0-----:R-:W-:-:S07]  /*03d0*/  DMUL R24, R24, 0.5 ;  /* 0x3fe0000018187828 */ /* 0x001fce0000000000 */
[----:B-----5:R-:W-:Y:S08]  /*03e0*/  F2F.F64.F32 R10, R11 ;  /* 0x0000000b000a7310 */ /* 0x020ff00000201800 */
[----:B--2---:R-:W0:Y:S01]  /*03f0*/  F2F.F64.F32 R6, R18 ;  /* 0x0000001200067310 */ /* 0x004e220000201800 */
[C---:B------:R-:W-:Y:S01]  /*0400*/  FMUL R8, R18.reuse, R12 ;  /* 0x0000000c12087220 */ /* 0x040fe20000400000 */
[C---:B------:R-:W-:Y:S01]  /*0410*/  FMUL R5, R18.reuse, R5 ;  /* 0x0000000512057220 */ /* 0x040fe20000400000 */
[----:B------:R-:W-:Y:S01]  /*0420*/  FMUL R20, R18, R13 ;  /* 0x0000000d12147220 */ /* 0x000fe20000400000 */
[----:B------:R-:W-:-:S04]  /*0430*/  DMUL R12, R14, 0.5 ;  /* 0x3fe000000e0c7828 */ /* 0x000fc80000000000 */
[----:B------:R-:W1:Y:S04]  /*0440*/  F2F.F64.F32 R8, R8 ;  /* 0x0000000800087310 */ /* 0x000e680000201800 */
[----:B0-----:R-:W-:-:S04]  /*0450*/  DMUL R12, R6, R12 ;  /* 0x0000000c060c7228 */ /* 0x001fc80000000000 */
[----:B------:R-:W0:Y:S01]  /*0460*/  F2F.F64.F32 R4, R5 ;  /* 0x0000000500047310 */ /* 0x000e220000201800 */
[----:B------:R-:W-:Y:S02]  /*0470*/  DMUL R16, R16, R6 ;  /* 0x0000000610107228 */ /* 0x000fe40000000000 */
[C---:B------:R-:W-:Y:S02]  /*0480*/  DMUL R24, R6.reuse, R24 ;  /* 0x0000001806187228 */ /* 0x040fe40000000000 */
[----:B-1----:R-:W-:-:S03]  /*0490*/  DFMA R12, R6, R12, R8 ;  /* 0x0000000c060c722b */ /* 0x002fc60000000008 */
[----:B------:R-:W1:Y:S01]  /*04a0*/  F2F.F64.F32 R14, R20 ;  /* 0x00000014000e7310 */ /* 0x000e620000201800 */
[----:B0-----:R-:W-:-:S07]  /*04b0*/  DFMA R4, R6, R16, R4 ;  /* 0x000000100604722b */ /* 0x001fce0000000004 */
[----:B------:R-:W0:Y:S01]  /*04c0*/  F2F.F64.F32 R8, R23 ;  /* 0x0000001700087310 */ /* 0x000e220000201800 */
[----:B------:R-:W-:Y:S02]  /*04d0*/  DADD R12, R12, R10 ;  /* 0x000000000c0c7229 */ /* 0x000fe4000000000a */
[----:B-1----:R-:W-:Y:S02]  /*04e0*/  DFMA R14, R6, R24, R14 ;  /* 0x00000018060e722b */ /* 0x002fe4000000000e */
[----:B------:R-:W-:Y:S01]  /*04f0*/  DADD R2, R4, R2 ;  /* 0x0000000004027229 */ /* 0x000fe20000000002 */
[----:B------:R-:W1:Y:S05]  /*0500*/  @!P0 LDC.64 R4, c[0x0][0x388] ;  /* 0x0000e200ff048b82 */ /* 0x000e6a0000000a00 */
[----:B------:R-:W2:Y:S01]  /*0510*/  F2F.F32.F64 R12, R12 ;  /* 0x0000000c000c7310 */ /* 0x000ea20000301000 */
[----:B0-----:R-:W-:-:S07]  /*0520*/  DADD R8, R14, R8 ;  /* 0x000000000e087229 */ /* 0x001fce0000000008 */
[----:B------:R-:W0:Y:S01]  /*0530*/  F2F.F32.F64 R2, R2 ;  /* 0x0000000200027310 */ /* 0x000e220000301000 */
[----:B--2---:R2:W-:Y:S07]  /*0540*/  STS [R19+0x4], R12 ;  /* 0x0000040c13007388 */ /* 0x0045ee0000000800 */
[----:B------:R-:W3:Y:S01]  /*0550*/  F2F.F32.F64 R8, R8 ;  /* 0x0000000800087310 */ /* 0x000ee20000301000 */
[----:B-1----:R-:W-:Y:S01]  /*0560*/  @!P0 IMAD.WIDE.U32 R4, R21, 0x50, R4 ;  /* 0x0000005015048825 */ /* 0x002fe200078e0004 */
[----:B0-----:R2:W-:Y:S04]  /*0570*/  STS [R19], R2 ;  /* 0x0000000213007388 */ /* 0x0015e80000000800 */
[----:B------:R2:W-:Y:S04]  /*0580*/  @!P0 STG.E desc[UR4][R4.64+0x8], R2 ;  /* 0x0000080204008986 */ /* 0x0005e8000c101904 */
[----:B---3--:R2:W-:Y:S04]  /*0590*/  STS [R19+0x8], R8 ;  /* 0x0000080813007388 */ /* 0x0085e80000000800 */
[----:B------:R2:W-:Y:S04]  /*05a0*/  @!P0 STG.E desc[UR4][R4.64+0xc], R12 ;  /* 0x00000c0c04008986 */ /* 0x0005e8000c101904 */
[----:B------:R2:W-:Y:S01]  /*05b0*/  @!P0 STG.E desc[UR4][R4.64+0x10], R8 ;  /* 0x0000100804008986 */ /* 0x0005e2000c101904 */
[----:B------:R-:W-:Y:S05]  /*05c0*/  @!P0 EXIT ;  /* 0x000000000000894d */ /* 0x000fea0003800000 */
[----:B--2---:R-:W0:Y:S01]  /*05d0*/  LDS.128 R4, [R0+0x1440] ;  /* 0x0014400000047984 */ /* 0x004e220000000c00 */
[----:B------:R-:W0:Y:S03]  /*05e0*/  LDC.64 R2, c[0x0][0x380] ;  /* 0x0000e000ff027b82 */ /* 0x000e260000000a00 */
[----:B0-----:R-:W-:Y:S04]  /*05f0*/  STG.E desc[UR4][R2.64+0x8], R4 ;  /* 0x0000080402007986 */ /* 0x001fe8000c101904 */
[----:B------:R-:W-:Y:S04]  /*0600*/  STG.E desc[UR4][R2.64+0xc], R5 ;  /* 0x00000c0502007986 */ /* 0x000fe8000c101904 */
[----:B------:R-:W-:Y:S01]  /*0610*/  STG.E desc[UR4][R2.64+0x10], R6 ;  /* 0x0000100602007986 */ /* 0x000fe2000c101904 */
[----:B------:R-:W-:Y:S05]  /*0620*/  EXIT ;  /* 0x000000000000794d */ /* 0x000fea0003800000 */
.L_x_11:
        /* <DEDUP_REMOVED lines=13> */
.L_x_118:


//--------------------- .text._Z15AccelerationCalP12Gas_MoleculeP13Wall_MoleculeP14Parameters_GasP15Parameters_WallP13Parameters_MD --------------------------
	.section	.text._Z15AccelerationCalP12Gas_MoleculeP13Wall_MoleculeP14Parameters_GasP15Parameters_WallP13Parameters_MD,"ax",@progbits
	.align	128
        .global         _Z15AccelerationCalP12Gas_MoleculeP13Wall_MoleculeP14Parameters_GasP15Parameters_WallP13Parameters_MD
        .type           _Z15AccelerationCalP12Gas_MoleculeP13Wall_MoleculeP14Parameters_GasP15Parameters_WallP13Parameters_MD,@function
        .size           _Z15AccelerationCalP12Gas_MoleculeP13Wall_MoleculeP14Parameters_GasP15Parameters_WallP13Parameters_MD,(.L_x_113 - _Z15AccelerationCalP12Gas_MoleculeP13Wall_MoleculeP14Parameters_GasP15Parameters_WallP13Parameters_MD)
        .other          _Z15AccelerationCalP12Gas_MoleculeP13Wall_MoleculeP14Parameters_GasP15Parameters_WallP13Parameters_MD,@"STO_CUDA_ENTRY STV_DEFAULT"
_Z15AccelerationCalP12Gas_MoleculeP13Wall_MoleculeP14Parameters_GasP15Parameters_WallP13Parameters_MD:
.text._Z15AccelerationCalP12Gas_MoleculeP13Wall_MoleculeP14Parameters_GasP15Parameters_WallP13Parameters_MD:
[----:B------:R-:W-:Y:S01]  /*0000*/  LDC R1, c[0x0][0x37c] ;  /* 0x0000df00ff017b82 */ /* 0x000fe20000000800 */
[----:B------:R-:W0:Y:S01]  /*0010*/  S2R R5, SR_TID.X ;  /* 0x0000000000057919 */ /* 0x000e220000002100 */
[----:B------:R-:W1:Y:S01]  /*0020*/  LDCU.64 UR6, c[0x0][0x358] ;  /* 0x00006b00ff0677ac */ /* 0x000e620008000a00 */
[----:B0-----:R-:W-:-:S13]  /*0030*/  ISETP.GT.U32.AND P1, PT, R5, 0x1af, PT ;  /* 0x000001af0500780c */ /* 0x001fda0003f24070 */
[----:B------:R-:W0:Y:S02]  /*0040*/  @!P1 LDC.64 R2, c[0x0][0x388] ;  /* 0x0000e200ff029b82 */ /* 0x000e240000000a00 */
[----:B0-----:R-:W-:-:S05]  /*0050*/  @!P1 IMAD.WIDE.U32 R2, R5, 0x50, R2 ;  /* 0x0000005005029825 */ /* 0x001fca00078e0002 */
[----:B-1----:R-:W2:Y:S04]  /*0060*/  @!P1 LDG.E R7, desc[UR6][R2.64+0x8] ;  /* 0x0000080602079981 */ /* 0x002ea8000c1e1900 */
[----:B------:R-:W3:Y:S04]  /*0070*/  @!P1 LDG.E R9, desc[UR6][R2.64+0xc] ;  /* 0x00000c0602099981 */ /* 0x000ee8000c1e1900 */
[----:B------:R-:W4:Y:S04]  /*0080*/  @!P1 LDG.E R11, desc[UR6][R2.64+0x10] ;  /* 0x00001006020b9981 */ /* 0x000f28000c1e1900 */
[----:B------:R-:W5:Y:S04]  /*0090*/  @!P1 LDG.E R13, desc[UR6][R2.64+0x14] ;  /* 0x00001406020d9981 */ /* 0x000f68000c1e1900 */
[----:B------:R-:W5:Y:S04]  /*00a0*/  @!P1 LDG.E R15, desc[UR6][R2.64+0x18] ;  /* 0x00001806020f9981 */ /* 0x000f68000c1e1900 */
[----:B------:R-:W5:Y:S01]  /*00b0*/  @!P1 LDG.E R17, desc[UR6][R2.64+0x1c] ;  /* 0x00001c0602119981 */ /* 0x000f62000c1e1900 */
[----:B------:R-:W-:Y:S01]  /*00c0*/  MOV R0, 0x400 ;  /* 0x0000040000007802 */ /* 0x000fe20000000f00 */
[----:B------:R-:W-:Y:S01]  /*00d0*/  BSSY.RECONVERGENT B0, `(.L_x_12) ;  /* 0x0000021000007945 */ /* 0x000fe20003800200 */
[----:B------:R-:W-:Y:S01]  /*00e0*/  @!P1 PLOP3.LUT P0, PT, PT, PT, PT, 0x8, 0x80 ;  /* 0x000000000080981c */ /* 0x000fe20003f0e170 */
[----:B------:R-:W0:Y:S02]  /*00f0*/  S2R R19, SR_CgaCtaId ;  /* 0x0000000000137919 */ /* 0x000e240000008800 */
[----:B------:R-:W-:-:S02]  /*0100*/  VIADD R4, R0, 0x144c ;  /* 0x0000144c00047836 */ /* 0x000fc40000000000 */
[----:B------:R-:W-:Y:S01]  /*0110*/  VIADD R6, R0, 0x288c ;  /* 0x0000288c00067836 */ /* 0x000fe20000000000 */
[C---:B0-----:R-:W-:Y:S02]  /*0120*/  LEA R10, R19.reuse, R0, 0x18 ;  /* 0x00000000130a7211 */ /* 0x041fe400078ec0ff */
[C---:B------:R-:W-:Y:S02]  /*0130*/  LEA R0, R19.reuse, R4, 0x18 ;  /* 0x0000000413007211 */ /* 0x040fe400078ec0ff */
[----:B------:R-:W-:Y:S01]  /*0140*/  LEA R6, R19, R6, 0x18 ;  /* 0x0000000613067211 */ /* 0x000fe200078ec0ff */
[C---:B------:R-:W-:Y:S02]  /*0150*/  IMAD R4, R5.reuse, 0xc, R10 ;  /* 0x0000000c05047824 */ /* 0x040fe400078e020a */
[C---:B------:R-:W-:Y:S02]  /*0160*/  IMAD R0, R5.reuse, 0xc, R0 ;  /* 0x0000000c05007824 */ /* 0x040fe400078e0200 */
[----:B------:R-:W-:Y:S01]  /*0170*/  IMAD R6, R5, 0xc, R6 ;  /* 0x0000000c05067824 */ /* 0x000fe200078e0206 */
[----:B--2---:R0:W-:Y:S04]  /*0180*/  @!P1 STS [R4], R7 ;  /* 0x0000000704009388 */ /* 0x0041e80000000800 */
[----:B---3--:R0:W-:Y:S04]  /*0190*/  @!P1 STS [R4+0x4], R9 ;  /* 0x0000040904009388 */ /* 0x0081e80000000800 */
[----:B----4-:R0:W-:Y:S04]  /*01a0*/  @!P1 STS [R4+0x8], R11 ;  /* 0x0000080b04009388 */ /* 0x0101e80000000800 */
[----:B-----5:R0:W-:Y:S04]  /*01b0*/  @!P1 STS [R0], R13 ;  /* 0x0000000d00009388 */ /* 0x0201e80000000800 */
[----:B------:R0:W-:Y:S04]  /*01c0*/  @!P1 STS [R0+0x4], R15 ;  /* 0x0000040f00009388 */ /* 0x0001e80000000800 */
[----:B------:R0:W-:Y:S04]  /*01d0*/  @!P1 STS [R0+0x8], R17 ;  /* 0x0000081100009388 */ /* 0x0001e80000000800 */
[----:B------:R0:W-:Y:S04]  /*01e0*/  @!P1 STS [R6], RZ ;  /* 0x000000ff06009388 */ /* 0x0001e80000000800 */
[----:B------:R0:W-:Y:S04]  /*01f0*/  @!P1 STS [R6+0x4], RZ ;  /* 0x000004ff06009388 */ /* 0x0001e80000000800 */
[----:B------:R0:W-:Y:S01]  /*0200*/  @!P1 STS [R6+0x8], RZ ;  /* 0x000008ff06009388 */ /* 0x0001e20000000800 */
[----:B------:R-:W-:Y:S05]  /*0210*/  @!P1 BRA `(.L_x_13) ;  /* 0x0000000000309947 */ /* 0x000fea0003800000 */
[----:B------:R-:W-:Y:S02]  /*0220*/  ISETP.NE.AND P1, PT, R5, 0x1b0, PT ;  /* 0x000001b00500780c */ /* 0x000fe40003f25270 */
[----:B------:R-:W-:-:S11]  /*0230*/  PLOP3.LUT P0, PT, PT, PT, PT, 0x8, 0x80 ;  /* 0x000000000080781c */ /* 0x000fd60003f0e170 */
[----:B------:R-:W-:Y:S05]  /*0240*/  @P1 BRA `(.L_x_13) ;  /* 0x0000000000241947 */ /* 0x000fea0003800000 */
[----:B------:R-:W0:Y:S02]  /*0250*/  LDC.64 R2, c[0x0][0x380] ;  /* 0x0000e000ff027b82 */ /* 0x000e240000000a00 */
[----:B0-----:R-:W2:Y:S04]  /*0260*/  LDG.E R6, desc[UR6][R2.64+0x8] ;  /* 0x0000080602067981 */ /* 0x001ea8000c1e1900 */
[----:B------:R-:W2:Y:S04]  /*0270*/  LDG.E R7, desc[UR6][R2.64+0xc] ;  /* 0x00000c0602077981 */ /* 0x000ea8000c1e1900 */
[----:B------:R-:W3:Y:S01]  /*0280*/  LDG.E R9, desc[UR6][R2.64+0x10] ;  /* 0x0000100602097981 */ /* 0x000ee2000c1e1900 */
[----:B------:R-:W-:-:S03]  /*0290*/  PLOP3.LUT P0, PT, PT, PT, PT, 0x80, 0x8 ;  /* 0x000000000008781c */ /* 0x000fc60003f0f070 */
[----:B------:R1:W-:Y:S04]  /*02a0*/  STS [R10+0x3ccc], RZ ;  /* 0x003cccff0a007388 */ /* 0x0003e80000000800 */
[----:B------:R1:W-:Y:S04]  /*02b0*/  STS.64 [R10+0x3cd0], RZ ;  /* 0x003cd0ff0a007388 */ /* 0x0003e80000000a00 */
[----:B--2---:R1:W-:Y:S04]  /*02c0*/  STS.64 [R10+0x1440], R6 ;  /* 0x001440060a007388 */ /* 0x0043e80000000a00 */
[----:B---3--:R1:W-:Y:S02]  /*02d0*/  STS [R10+0x1448], R9 ;  /* 0x001448090a007388 */ /* 0x0083e40000000800 */
.L_x_13:
[----:B------:R-:W-:Y:S05]  /*02e0*/  BSYNC.RECONVERGENT B0 ;  /* 0x0000000000007941 */ /* 0x000fea0003800200 */
.L_x_12:
[----:B------:R-:W-:Y:S01]  /*02f0*/  BAR.SYNC.DEFER_BLOCKING 0x0 ;  /* 0x0000000000007b1d */ /* 0x000fe20000010000 */
[----:B------:R-:W-:-:S05]  /*0300*/  ISETP.GT.U32.AND P1, PT, R5, 0x1b0, PT ;  /* 0x000001b00500780c */ /* 0x000fca0003f24070 */
[----:B------:R-:W-:Y:S08]  /*0310*/  BSSY.RECONVERGENT B0, `(.L_x_14) ;  /* 0x00001b2000007945 */ /* 0x000ff00003800200 */
[----:B------:R-:W-:Y:S05]  /*0320*/  @P1 BRA `(.L_x_15) ;  /* 0x0000001800c01947 */ /* 0x000fea0003800000 */
[----:B0-----:R-:W0:Y:S01]  /*0330*/  LDC.64 R14, c[0x0][0x3a0] ;  /* 0x0000e800ff0e7b82 */ /* 0x001e220000000a00 */
[----:B-1----:R1:W2:Y:S04]  /*0340*/  LDS R7, [R4] ;  /* 0x0000000004077984 */ /* 0x0022a80000000800 */
[----:B------:R1:W3:Y:S04]  /*0350*/  LDS R8, [R4+0x4] ;  /* 0x0000040004087984 */ /* 0x0002e80000000800 */
[----:B------:R1:W4:Y:S04]  /*0360*/  LDS R9, [R4+0x8] ;  /* 0x0000080004097984 */ /* 0x0003280000000800 */
[----:B0-----:R-:W2:Y:S04]  /*0370*/  LDG.E R11, desc[UR6][R14.64+0x28] ;  /* 0x000028060e0b7981 */ /* 0x001ea8000c1e1900 */
[----:B------:R-:W2:Y:S04]  /*0380*/  LDG.E R0, desc[UR6][R14.64+0x24] ;  /* 0x000024060e007981 */ /* 0x000ea8000c1e1900 */
[----:B------:R-:W3:Y:S04]  /*0390*/  LDG.E R13, desc[UR6][R14.64+0x30] ;  /* 0x000030060e0d7981 */ /* 0x000ee8000c1e1900 */
[----:B------:R-:W3:Y:S04]  /*03a0*/  LDG.E R2, desc[UR6][R14.64+0x2c] ;  /* 0x00002c060e027981 */ /* 0x000ee8000c1e1900 */
[----:B------:R1:W5:Y:S01]  /*03b0*/  LDG.E R6, desc[UR6][R14.64+0x8] ;  /* 0x000008060e067981 */ /* 0x000362000c1e1900 */
[----:B------:R-:W-:Y:S01]  /*03c0*/  VIADD R10, R10, 0x4 ;  /* 0x000000040a0a7836 */ /* 0x000fe20000000000 */
[----:B------:R-:W-:Y:S01]  /*03d0*/  MOV R12, 0xfffffe4f ;  /* 0xfffffe4f000c7802 */ /* 0x000fe20000000f00 */
[----:B------:R-:W-:-:S02]  /*03e0*/  IMAD.MOV.U32 R38, RZ, RZ, 0x1440 ;  /* 0x00001440ff267424 */ /* 0x000fc400078e00ff */
[----:B--2---:R-:W-:Y:S01]  /*03f0*/  FADD R11, R11, -R0 ;  /* 0x800000000b0b7221 */ /* 0x004fe20000000000 */
[----:B------:R-:W-:Y:S02]  /*0400*/  IMAD.MOV.U32 R0, RZ, RZ, RZ ;  /* 0x000000ffff007224 */ /* 0x000fe400078e00ff */
[----:B---3--:R-:W-:Y:S01]  /*0410*/  FADD R13, R13, -R2 ;  /* 0x800000020d0d7221 */ /* 0x008fe20000000000 */
[----:B-1--4-:R-:W-:-:S07]  /*0420*/  CS2R R2, SRZ ;  /* 0x0000000000027805 */ /* 0x012fce000001ff00 */
.L_x_50:
[----:B------:R-:W-:Y:S01]  /*0430*/  ISETP.NE.AND P1, PT, R12, -0x1, PT ;  /* 0xffffffff0c00780c */ /* 0x000fe20003f25270 */
[----:B------:R-:W-:Y:S03]  /*0440*/  BSSY.RECONVERGENT B1, `(.L_x_16) ;  /* 0x000000e000017945 */ /* 0x000fe60003800200 */
[----:B------:R-:W-:-:S13]  /*0450*/  ISETP.EQ.OR P1, PT, R5, 0x1b0, !P1 ;  /* 0x000001b00500780c */ /* 0x000fda0004f22670 */
[----:B------:R-:W-:Y:S05]  /*0460*/  @P1 BRA `(.L_x_17) ;  /* 0x0000000000101947 */ /* 0x000fea0003800000 */
[----:B------:R-:W0:Y:S02]  /*0470*/  LDC.64 R14, c[0x0][0x398] ;  /* 0x0000e600ff0e7b82 */ /* 0x000e240000000a00 */
[----:B0-----:R1:W5:Y:S04]  /*0480*/  LDG.E R43, desc[UR6][R14.64+0x24] ;  /* 0x000024060e2b7981 */ /* 0x001368000c1e1900 */
[----:B------:R1:W5:Y:S01]  /*0490*/  LDG.E R47, desc[UR6][R14.64+0x20] ;  /* 0x000020060e2f7981 */ /* 0x000362000c1e1900 */
[----:B------:R-:W-:Y:S05]  /*04a0*/  BRA `(.L_x_18) ;  /* 0x00000000001c7947 */ /* 0x000fea0003800000 */
.L_x_17:
[----:B------:R-:W-:-:S13]  /*04b0*/  ISETP.NE.OR P1, PT, R12, -0x1, !P0 ;  /* 0xffffffff0c00780c */ /* 0x000fda0004725670 */
[----:B------:R-:W0:Y:S02]  /*04c0*/  @!P1 LDC.64 R14, c[0x0][0x390] ;  /* 0x0000e400ff0e9b82 */ /* 0x000e240000000a00 */
[----:B0-----:R0:W5:Y:S04]  /*04d0*/  @!P1 LDG.E R43, desc[UR6][R14.64+0x14] ;  /* 0x000014060e2b9981 */ /* 0x001168000c1e1900 */
[----:B------:R0:W5:Y:S02]  /*04e0*/  @!P1 LDG.E R47, desc[UR6][R14.64+0x10] ;  /* 0x000010060e2f9981 */ /* 0x000164000c1e1900 */
[----:B------:R-:W1:Y:S02]  /*04f0*/  @P1 LDC.64 R16, c[0x0][0x3a0] ;  /* 0x0000e800ff101b82 */ /* 0x000e640000000a00 */
[----:B-1----:R0:W5:Y:S04]  /*0500*/  @P1 LDG.E R43, desc[UR6][R16.64+0x4] ;  /* 0x00000406102b1981 */ /* 0x002168000c1e1900 */
[----:B------:R0:W5:Y:S02]  /*0510*/  @P1 LDG.E R47, desc[UR6][R16.64] ;  /* 0x00000006102f1981 */ /* 0x000164000c1e1900 */
.L_x_18:
[----:B------:R-:W-:Y:S05]  /*0520*/  BSYNC.RECONVERGENT B1 ;  /* 0x0000000000017941 */ /* 0x000fea0003800200 */
.L_x_16:
[----:B------:R-:W2:Y:S01]  /*0530*/  LDS R4, [R10+-0x4] ;  /* 0xfffffc000a047984 */ /* 0x000ea20000000800 */
[----:B0----5:R-:W-:Y:S01]  /*0540*/  FADD R16, R11, -R6 ;  /* 0x800000060b107221 */ /* 0x021fe20000000000 */
[----:B------:R-:W-:Y:S02]  /*0550*/  BSSY.RECONVERGENT B1, `(.L_x_19) ;  /* 0x0000019000017945 */ /* 0x000fe40003800200 */
[----:B-1----:R-:W0:Y:S04]  /*0560*/  LDS R15, [R10] ;  /* 0x000000000a0f7984 */ /* 0x002e280000000800 */
[----:B------:R-:W1:Y:S01]  /*0570*/  LDS R14, [R10+0x4] ;  /* 0x000004000a0e7984 */ /* 0x000e620000000800 */
[----:B--2---:R-:W-:Y:S01]  /*0580*/  FADD R17, R7, -R4 ;  /* 0x8000000407117221 */ /* 0x004fe20000000000 */
[----:B0-----:R-:W-:-:S04]  /*0590*/  FADD R40, R8, -R15 ;  /* 0x8000000f08287221 */ /* 0x001fc80000000000 */
[----:B------:R-:W-:Y:S01]  /*05a0*/  FSETP.GE.AND P1, PT, |R17|, R16, PT ;  /* 0x000000101100720b */ /* 0x000fe20003f26200 */
[----:B------:R-:W-:Y:S02]  /*05b0*/  IMAD.MOV.U32 R42, RZ, RZ, R17 ;  /* 0x000000ffff2a7224 */ /* 0x000fe400078e0011 */
[----:B-1----:R-:W-:-:S10]  /*05c0*/  FADD R39, R9, -R14 ;  /* 0x8000000e09277221 */ /* 0x002fd40000000000 */
[----:B------:R-:W-:Y:S05]  /*05d0*/  @!P1 BRA `(.L_x_20) ;  /* 0x0000000000409947 */ /* 0x000fea0003800000 */
[----:B------:R-:W0:Y:S01]  /*05e0*/  MUFU.RCP R14, |R17| ;  /* 0x40000011000e7308 */ /* 0x000e220000001000 */
[----:B------:R-:W-:Y:S01]  /*05f0*/  FMUL R4, R11, R42 ;  /* 0x0000002a0b047220 */ /* 0x000fe20000400000 */
[----:B------:R-:W-:Y:S06]  /*0600*/  BSSY.RECONVERGENT B4, `(.L_x_21) ;  /* 0x000000c000047945 */ /* 0x000fec0003800200 */
[----:B------:R-:W1:Y:S01]  /*0610*/  FCHK P1, R4, |R17| ;  /* 0x4000001104007302 */ /* 0x000e620000020000 */
[----:B0-----:R-:W-:-:S04]  /*0620*/  FFMA R15, -|R17|, R14, 1 ;  /* 0x3f800000110f7423 */ /* 0x001fc8000000030e */
[----:B------:R-:W-:-:S04]  /*0630*/  FFMA R15, R14, R15, R14 ;  /* 0x0000000f0e0f7223 */ /* 0x000fc8000000000e */
[----:B------:R-:W-:-:S04]  /*0640*/  FFMA R14, R4, R15, RZ ;  /* 0x0000000f040e7223 */ /* 0x000fc800000000ff */
[----:B------:R-:W-:-:S04]  /*0650*/  FFMA R16, -|R17|, R14, R4 ;  /* 0x0000000e11107223 */ /* 0x000fc80000000304 */
[----:B------:R-:W-:Y:S01]  /*0660*/  FFMA R15, R15, R16, R14 ;  /* 0x000000100f0f7223 */ /* 0x000fe2000000000e */
[----:B-1----:R-:W-:Y:S06]  /*0670*/  @!P1 BRA `(.L_x_22) ;  /* 0x0000000000109947 */ /* 0x002fec0003800000 */
[----:B------:R-:W-:Y:S01]  /*0680*/  FADD R41, |R17|, -RZ ;  /* 0x800000ff11297221 */ /* 0x000fe20000000200 */
[----:B------:R-:W-:-:S07]  /*0690*/  MOV R14, 0x6b0 ;  /* 0x000006b0000e7802 */ /* 0x000fce0000000f00 */
[----:B------:R-:W-:Y:S05]  /*06a0*/  CALL.REL.NOINC `($__internal_2_$__cuda_sm3x_div_rn_noftz_f32_slowpath) ;  /* 0x0000001c00e07944 */ /* 0x000fea0003c00000 */
[----:B------:R-:W-:-:S07]  /*06b0*/  IMAD.MOV.U32 R15, RZ, RZ, R4 ;  /* 0x000000ffff0f7224 */ /* 0x000fce00078e0004 */
.L_x_22:
[----:B------:R-:W-:Y:S05]  /*06c0*/  BSYNC.RECONVERGENT B4 ;  /* 0x0000000000047941 */ /* 0x000fea0003800200 */
.L_x_21:
[----:B------:R-:W-:-:S07]  /*06d0*/  FADD R42, R42, -R15 ;  /* 0x8000000f2a2a7221 */ /* 0x000fce0000000000 */
.L_x_20:
[----:B------:R-:W-:Y:S05]  /*06e0*/  BSYNC.RECONVERGENT B1 ;  /* 0x0000000000017941 */ /* 0x000fea0003800200 */
.L_x_19:
[----:B------:R-:W-:Y:S01]  /*06f0*/  FADD R15, -R6, R13 ;  /* 0x0000000d060f7221 */ /* 0x000fe20000000100 */
[----:B------:R-:W-:Y:S04]  /*0700*/  BSSY.RECONVERGENT B1, `(.L_x_23) ;  /* 0x0000013000017945 */ /* 0x000fe80003800200 */
[----:B------:R-:W-:-:S13]  /*0710*/  FSETP.GE.AND P1, PT, |R40|, R15, PT ;  /* 0x0000000f2800720b */ /* 0x000fda0003f26200 */
        /* <DEDUP_REMOVED lines=15> */
.L_x_26:
[----:B------:R-:W-:Y:S05]  /*0810*/  BSYNC.RECONVERGENT B4 ;  /* 0x0000000000047941 */ /* 0x000fea0003800200 */
.L_x_25:
[----:B------:R-:W-:-:S07]  /*0820*/  FADD R40, R40, -R15 ;  /* 0x8000000f28287221 */ /* 0x000fce0000000000 */
.L_x_24:
[----:B------:R-:W-:Y:S05]  /*0830*/  BSYNC.RECONVERGENT B1 ;  /* 0x0000000000017941 */ /* 0x000fea0003800200 */
.L_x_23:
[----:B------:R-:W-:Y:S01]  /*0840*/  FMUL R15, R40, R40 ;  /* 0x00000028280f7220 */ /* 0x000fe20000400000 */
[----:B------:R-:W-:Y:S03]  /*0850*/  BSSY.RECONVERGENT B1, `(.L_x_27) ;  /* 0x000000e000017945 */ /* 0x000fe60003800200 */
[----:B------:R-:W-:-:S04]  /*0860*/  FFMA R4, R42, R42, R15 ;  /* 0x0000002a2a047223 */ /* 0x000fc8000000000f */
[----:B------:R-:W-:-:S04]  /*0870*/  FFMA R4, R39, R39, R4 ;  /* 0x0000002727047223 */ /* 0x000fc80000000004 */
[----:B------:R0:W1:Y:S01]  /*0880*/  MUFU.RSQ R15, R4 ;  /* 0x00000004000f7308 */ /* 0x0000620000001400 */
[----:B------:R-:W-:-:S04]  /*0890*/  IADD3 R14, PT, PT, R4, -0xd000000, RZ ;  /* 0xf3000000040e7810 */ /* 0x000fc80007ffe0ff */
[----:B------:R-:W-:-:S13]  /*08a0*/  ISETP.GT.U32.AND P1, PT, R14, 0x727fffff, PT ;  /* 0x727fffff0e00780c */ /* 0x000fda0003f24070 */
[----:B01----:R-:W-:Y:S05]  /*08b0*/  @!P1 BRA `(.L_x_28) ;  /* 0x00000000000c9947 */ /* 0x003fea0003800000 */
[----:B------:R-:W-:-:S07]  /*08c0*/  MOV R19, 0x8e0 ;  /* 0x000008e000137802 */ /* 0x000fce0000000f00 */
[----:B------:R-:W-:Y:S05]  /*08d0*/  CALL.REL.NOINC `($__internal_1_$__cuda_sm20_sqrt_rn_f32_slowpath) ;  /* 0x0000001800f87944 */ /* 0x000fea0003c00000 */
[----:B------:R-:W-:Y:S05]  /*08e0*/  BRA `(.L_x_29) ;  /* 0x0000000000107947 */ /* 0x000fea0003800000 */
.L_x_28:
[----:B------:R-:W-:Y:S01]  /*08f0*/  FMUL.FTZ R41, R4, R15 ;  /* 0x0000000f04297220 */ /* 0x000fe20000410000 */
[----:B------:R-:W-:-:S03]  /*0900*/  FMUL.FTZ R14, R15, 0.5 ;  /* 0x3f0000000f0e7820 */ /* 0x000fc60000410000 */
[----:B------:R-:W-:-:S04]  /*0910*/  FFMA R4, -R41, R41, R4 ;  /* 0x0000002929047223 */ /* 0x000fc80000000104 */
[----:B------:R-:W-:-:S07]  /*0920*/  FFMA R41, R4, R14, R41 ;  /* 0x0000000e04297223 */ /* 0x000fce0000000029 */
.L_x_29:
[----:B------:R-:W-:Y:S05]  /*0930*/  BSYNC.RECONVERGENT B1 ;  /* 0x0000000000017941 */ /* 0x000fea0003800200 */
.L_x_27:
[C---:B------:R-:W-:Y:S01]  /*0940*/  FSETP.GTU.AND P1, PT, R41.reuse, R6, PT ;  /* 0x000000062900720b */ /* 0x040fe20003f2c000 */
[----:B------:R-:W-:Y:S03]  /*0950*/  BSSY.RECONVERGENT B1, `(.L_x_30) ;  /* 0x00000c4000017945 */ /* 0x000fe60003800200 */
[----:B------:R-:W-:-:S13]  /*0960*/  FSETP.LEU.OR P1, PT, R41, RZ, P1 ;  /* 0x000000ff2900720b */ /* 0x000fda0000f2b400 */
[----:B------:R-:W-:Y:S05]  /*0970*/  @P1 BRA `(.L_x_31) ;  /* 0x0000000c00041947 */ /* 0x000fea0003800000 */
[----:B------:R-:W0:Y:S01]  /*0980*/  F2F.F64.F32 R34, R47 ;  /* 0x0000002f00227310 */ /* 0x000e220000201800 */
[----:B------:R-:W-:Y:S01]  /*0990*/  BSSY.RECONVERGENT B2, `(.L_x_32) ;  /* 0x0000008000027945 */ /* 0x000fe20003800200 */
[----:B------:R-:W-:Y:S01]  /*09a0*/  FMUL R43, R43, 48 ;  /* 0x424000002b2b7820 */ /* 0x000fe20000400000 */
[----:B------:R-:W-:Y:S01]  /*09b0*/  IMAD.MOV.U32 R44, RZ, RZ, RZ ;  /* 0x000000ffff2c7224 */ /* 0x000fe200078e00ff */
[----:B------:R-:W-:Y:S01]  /*09c0*/  MOV R4, 0xa10 ;  /* 0x00000a1000047802 */ /* 0x000fe20000000f00 */
[----:B------:R-:W-:Y:S01]  /*09d0*/  IMAD.MOV.U32 R45, RZ, RZ, 0x40280000 ;  /* 0x40280000ff2d7424 */ /* 0x000fe200078e00ff */
[----:B0-----:R-:W-:-:S10]  /*09e0*/  DADD R30, -RZ, |R34| ;  /* 0x00000000ff1e7229 */ /* 0x001fd40000000522 */
[----:B------:R-:W-:-:S07]  /*09f0*/  IMAD.MOV.U32 R26, RZ, RZ, R30 ;  /* 0x000000ffff1a7224 */ /* 0x000fce00078e001e */
[----:B------:R-:W-:Y:S05]  /*0a00*/  CALL.REL.NOINC `($_Z15AccelerationCalP12Gas_MoleculeP13Wall_MoleculeP14Parameters_GasP15Parameters_WallP13Parameters_MD$__internal_accurate_pow) ;  /* 0x0000002000a87944 */ /* 0x000fea0003c00000 */
[----:B------:R-:W-:Y:S05]  /*0a10*/  BSYNC.RECONVERGENT B2 ;  /* 0x0000000000027941 */ /* 0x000fea0003800200 */
.L_x_32:
[----:B------:R-:W-:Y:S01]  /*0a20*/  DADD R14, R34, 12 ;  /* 0x40280000220e7429 */ /* 0x000fe20000000000 */
[----:B------:R-:W-:Y:S01]  /*0a30*/  FSETP.NEU.AND P2, PT, R47, RZ, PT ;  /* 0x000000ff2f00720b */ /* 0x000fe20003f4d000 */
[----:B------:R-:W-:Y:S01]  /*0a40*/  DADD R30, -RZ, |R34| ;  /* 0x00000000ff1e7229 */ /* 0x000fe20000000522 */
[----:B------:R-:W-:Y:S02]  /*0a50*/  BSSY.RECONVERGENT B2, `(.L_x_33) ;  /* 0x000000d000027945 */ /* 0x000fe40003800200 */
[----:B------:R-:W-:Y:S02]  /*0a60*/  FSEL R16, R20, RZ, P2 ;  /* 0x000000ff14107208 */ /* 0x000fe40001000000 */
[----:B------:R-:W-:-:S03]  /*0a70*/  FSEL R17, R21, RZ, P2 ;  /* 0x000000ff15117208 */ /* 0x000fc60001000000 */
[----:B------:R-:W-:Y:S02]  /*0a80*/  LOP3.LUT R14, R15, 0x7ff00000, RZ, 0xc0, !PT ;  /* 0x7ff000000f0e7812 */ /* 0x000fe400078ec0ff */
[----:B------:R-:W-:Y:S02]  /*0a90*/  MOV R26, R30 ;  /* 0x0000001e001a7202 */ /* 0x000fe40000000f00 */
[----:B------:R-:W-:-:S13]  /*0aa0*/  ISETP.NE.AND P1, PT, R14, 0x7ff00000, PT ;  /* 0x7ff000000e00780c */ /* 0x000fda0003f25270 */
[----:B------:R-:W-:Y:S05]  /*0ab0*/  @P1 BRA `(.L_x_34) ;  /* 0x0000000000181947 */ /* 0x000fea0003800000 */
[----:B------:R-:W-:-:S13]  /*0ac0*/  FSETP.NAN.AND P1, PT, R47, R47, PT ;  /* 0x0000002f2f00720b */ /* 0x000fda0003f28000 */
[----:B------:R-:W-:Y:S01]  /*0ad0*/  @P1 DADD R16, R34, 12 ;  /* 0x4028000022101429 */ /* 0x000fe20000000000 */
[----:B------:R-:W-:Y:S10]  /*0ae0*/  @P1 BRA `(.L_x_34) ;  /* 0x00000000000c1947 */ /* 0x000ff40003800000 */
[----:B------:R-:W-:-:S14]  /*0af0*/  DSETP.NEU.AND P1, PT, |R34|, +INF , PT ;  /* 0x7ff000002200742a */ /* 0x000fdc0003f2d200 */
[----:B------:R-:W-:Y:S02]  /*0b00*/  @!P1 IMAD.MOV.U32 R16, RZ, RZ, 0x0 ;  /* 0x00000000ff109424 */ /* 0x000fe400078e00ff */
[----:B------:R-:W-:-:S07]  /*0b10*/  @!P1 IMAD.MOV.U32 R17, RZ, RZ, 0x7ff00000 ;  /* 0x7ff00000ff119424 */ /* 0x000fce00078e00ff */
.L_x_34:
[----:B------:R-:W-:Y:S05]  /*0b20*/  BSYNC.RECONVERGENT B2 ;  /* 0x0000000000027941 */ /* 0x000fea0003800200 */
.L_x_33:
[----:B------:R-:W-:Y:S01]  /*0b30*/  BSSY.RECONVERGENT B2, `(.L_x_35) ;  /* 0x0000004000027945 */ /* 0x000fe20003800200 */
[----:B------:R-:W-:Y:S01]  /*0b40*/  IMAD.MOV.U32 R45, RZ, RZ, 0x40180000 ;  /* 0x40180000ff2d7424 */ /* 0x000fe200078e00ff */
[----:B------:R-:W-:-:S07]  /*0b50*/  MOV R4, 0xb70 ;  /* 0x00000b7000047802 */ /* 0x000fce0000000f00 */
[----:B------:R-:W-:Y:S05]  /*0b60*/  CALL.REL.NOINC `($_Z15AccelerationCalP12Gas_MoleculeP13Wall_MoleculeP14Parameters_GasP15Parameters_WallP13Parameters_MD$__internal_accurate_pow) ;  /* 0x0000002000507944 */ /* 0x000fea0003c00000 */
[----:B------:R-:W-:Y:S05]  /*0b70*/  BSYNC.RECONVERGENT B2 ;  /* 0x0000000000027941 */ /* 0x000fea0003800200 */
.L_x_35:
[----:B------:R-:W-:Y:S01]  /*0b80*/  DADD R14, R34, 6 ;  /* 0x40180000220e7429 */ /* 0x000fe20000000000 */
[----:B------:R-:W-:Y:S01]  /*0b90*/  BSSY.RECONVERGENT B2, `(.L_x_36) ;  /* 0x000000e000027945 */ /* 0x000fe20003800200 */
[----:B------:R-:W-:Y:S02]  /*0ba0*/  FSEL R36, R20, RZ, P2 ;  /* 0x000000ff14247208 */ /* 0x000fe40001000000 */
[----:B------:R-:W-:Y:S02]  /*0bb0*/  FSEL R37, R21, RZ, P2 ;  /* 0x000000ff15257208 */ /* 0x000fe40001000000 */
[----:B------:R-:W-:-:S04]  /*0bc0*/  MOV R45, 0x402a0000 ;  /* 0x402a0000002d7802 */ /* 0x000fc80000000f00 */
[----:B------:R-:W-:Y:S02]  /*0bd0*/  LOP3.LUT R4, R15, 0x7ff00000, RZ, 0xc0, !PT ;  /* 0x7ff000000f047812 */ /* 0x000fe400078ec0ff */
[----:B------:R0:W1:Y:S02]  /*0be0*/  F2F.F64.F32 R14, R41 ;  /* 0x00000029000e7310 */ /* 0x0000640000201800 */
[----:B------:R-:W-:-:S13]  /*0bf0*/  ISETP.NE.AND P1, PT, R4, 0x7ff00000, PT ;  /* 0x7ff000000400780c */ /* 0x000fda0003f25270 */
[----:B01----:R-:W-:Y:S05]  /*0c00*/  @P1 BRA `(.L_x_37) ;  /* 0x0000000000181947 */ /* 0x003fea0003800000 */
[----:B------:R-:W-:-:S13]  /*0c10*/  FSETP.NAN.AND P1, PT, R47, R47, PT ;  /* 0x0000002f2f00720b */ /* 0x000fda0003f28000 */
[----:B------:R-:W-:Y:S01]  /*0c20*/  @P1 DADD R36, R34, 6 ;  /* 0x4018000022241429 */ /* 0x000fe20000000000 */
[----:B------:R-:W-:Y:S10]  /*0c30*/  @P1 BRA `(.L_x_37) ;  /* 0x00000000000c1947 */ /* 0x000ff40003800000 */
[----:B------:R-:W-:-:S14]  /*0c40*/  DSETP.NEU.AND P1, PT, |R34|, +INF , PT ;  /* 0x7ff000002200742a */ /* 0x000fdc0003f2d200 */
[----:B------:R-:W-:Y:S02]  /*0c50*/  @!P1 IMAD.MOV.U32 R36, RZ, RZ, 0x0 ;  /* 0x00000000ff249424 */ /* 0x000fe400078e00ff */
[----:B------:R-:W-:-:S07]  /*0c60*/  @!P1 IMAD.MOV.U32 R37, RZ, RZ, 0x7ff00000 ;  /* 0x7ff00000ff259424 */ /* 0x000fce00078e00ff */
.L_x_37:
[----:B------:R-:W-:Y:S05]  /*0c70*/  BSYNC.RECONVERGENT B2 ;  /* 0x0000000000027941 */ /* 0x000fea0003800200 */
.L_x_36:
[----:B------:R-:W-:Y:S01]  /*0c80*/  BSSY.RECONVERGENT B2, `(.L_x_38) ;  /* 0x0000005000027945 */ /* 0x000fe20003800200 */
[----:B------:R-:W-:Y:S01]  /*0c90*/  IMAD.MOV.U32 R26, RZ, RZ, R14 ;  /* 0x000000ffff1a7224 */ /* 0x000fe200078e000e */
[----:B------:R-:W-:Y:S02]  /*0ca0*/  MOV R31, R15 ;  /* 0x0000000f001f7202 */ /* 0x000fe40000000f00 */
[----:B------:R-:W-:-:S07]  /*0cb0*/  MOV R4, 0xcd0 ;  /* 0x00000cd000047802 */ /* 0x000fce0000000f00 */
[----:B------:R-:W-:Y:S05]  /*0cc0*/  CALL.REL.NOINC `($_Z15AccelerationCalP12Gas_MoleculeP13Wall_MoleculeP14Parameters_GasP15Parameters_WallP13Parameters_MD$__internal_accurate_pow) ;  /* 0x0000001c00f87944 */ /* 0x000fea0003c00000 */
[----:B------:R-:W-:Y:S05]  /*0cd0*/  BSYNC.RECONVERGENT B2 ;  /* 0x0000000000027941 */ /* 0x000fea0003800200 */
.L_x_38:
[----:B------:R-:W-:Y:S01]  /*0ce0*/  DMUL R36, R36, 0.5 ;  /* 0x3fe0000024247828 */ /* 0x000fe20000000000 */
[----:B------:R-:W-:Y:S01]  /*0cf0*/  FSETP.NEU.AND P2, PT, R47, 1, PT ;  /* 0x3f8000002f00780b */ /* 0x000fe20003f4d000 */
[----:B------:R-:W-:Y:S01]  /*0d00*/  BSSY.RECONVERGENT B2, `(.L_x_39) ;  /* 0x000000d000027945 */ /* 0x000fe20003800200 */
[----:B------:R-:W-:Y:S01]  /*0d10*/  ISETP.GE.AND P3, PT, R15, RZ, PT ;  /* 0x000000ff0f00720c */ /* 0x000fe20003f66270 */
[----:B------:R-:W-:Y:S01]  /*0d20*/  IMAD.MOV.U32 R26, RZ, RZ, R14 ;  /* 0x000000ffff1a7224 */ /* 0x000fe200078e000e */
[C---:B------:R-:W-:Y:S01]  /*0d30*/  FSETP.NEU.AND P4, PT, R41.reuse, 1, PT ;  /* 0x3f8000002900780b */ /* 0x040fe20003f8d000 */
[----:B------:R-:W-:Y:S01]  /*0d40*/  IMAD.MOV.U32 R45, RZ, RZ, 0x401c0000 ;  /* 0x401c0000ff2d7424 */ /* 0x000fe200078e00ff */
[----:B------:R-:W-:Y:S02]  /*0d50*/  FSETP.NEU.AND P5, PT, R41, +INF , PT ;  /* 0x7f8000002900780b */ /* 0x000fe40003fad000 */
[----:B------:R-:W-:Y:S02]  /*0d60*/  MOV R31, R15 ;  /* 0x0000000f001f7202 */ /* 0x000fe40000000f00 */
[----:B------:R-:W-:Y:S01]  /*0d70*/  FSEL R34, R36, RZ, P2 ;  /* 0x000000ff24227208 */ /* 0x000fe20001000000 */
[----:B------:R-:W-:Y:S01]  /*0d80*/  IMAD.MOV.U32 R36, RZ, RZ, R20 ;  /* 0x000000ffff247224 */ /* 0x000fe200078e0014 */
[----:B------:R-:W-:Y:S01]  /*0d90*/  FSEL R35, R37, 1.75, P2 ;  /* 0x3fe0000025237808 */ /* 0x000fe20001000000 */
[----:B------:R-:W-:Y:S01]  /*0da0*/  IMAD.MOV.U32 R37, RZ, RZ, R21 ;  /* 0x000000ffff257224 */ /* 0x000fe200078e0015 */
[----:B------:R-:W-:-:S07]  /*0db0*/  MOV R4, 0xdd0 ;  /* 0x00000dd000047802 */ /* 0x000fce0000000f00 */
[----:B------:R-:W-:Y:S05]  /*0dc0*/  CALL.REL.NOINC `($_Z15AccelerationCalP12Gas_MoleculeP13Wall_MoleculeP14Parameters_GasP15Parameters_WallP13Parameters_MD$__internal_accurate_pow) ;  /* 0x0000001c00b87944 */ /* 0x000fea0003c00000 */
[----:B------:R-:W-:Y:S05]  /*0dd0*/  BSYNC.RECONVERGENT B2 ;  /* 0x0000000000027941 */ /* 0x000fea0003800200 */
.L_x_39:
[----:B------:R-:W-:Y:S01]  /*0de0*/  DADD R18, R14, 7 ;  /* 0x401c00000e127429 */ /* 0x000fe20000000000 */
[----:B------:R-:W-:Y:S01]  /*0df0*/  IMAD.MOV.U32 R4, RZ, RZ, -0x100000 ;  /* 0xfff00000ff047424 */ /* 0x000fe200078e00ff */
[----:B------:R-:W-:Y:S01]  /*0e00*/  DADD R22, -RZ, -R20 ;  /* 0x00000000ff167229 */ /* 0x000fe20000000914 */
[----:B------:R-:W-:Y:S01]  /*0e10*/  FSETP.GEU.AND P6, PT, |R35|, 6.5827683646048100446e-37, PT ;  /* 0x036000002300780b */ /* 0x000fe20003fce200 */
[----:B------:R-:W-:Y:S02]  /*0e20*/  BSSY.RECONVERGENT B2, `(.L_x_40) ;  /* 0x000001d000027945 */ /* 0x000fe40003800200 */
[----:B------:R-:W-:-:S04]  /*0e30*/  SEL R4, R4, 0x7ff00000, !P3 ;  /* 0x7ff0000004047807 */ /* 0x000fc80005800000 */
[----:B------:R-:W-:Y:S02]  /*0e40*/  LOP3.LUT R18, R19, 0x7ff00000, RZ, 0xc0, !PT ;  /* 0x7ff0000013127812 */ /* 0x000fe400078ec0ff */
[----:B------:R-:W-:Y:S02]  /*0e50*/  FSEL R21, R23, R21, !P3 ;  /* 0x0000001517157208 */ /* 0x000fe40005800000 */
[----:B------:R-:W-:Y:S01]  /*0e60*/  ISETP.NE.AND P1, PT, R18, 0x7ff00000, PT ;  /* 0x7ff000001200780c */ /* 0x000fe20003f25270 */
[----:B------:R-:W-:Y:S01]  /*0e70*/  IMAD.MOV.U32 R18, RZ, RZ, 0x1 ;  /* 0x00000001ff127424 */ /* 0x000fe200078e00ff */
[----:B------:R-:W-:Y:S02]  /*0e80*/  FSEL R20, R22, R20, !P3 ;  /* 0x0000001416147208 */ /* 0x000fe40005800000 */
[----:B------:R-:W-:Y:S02]  /*0e90*/  @!P5 FSEL R21, R4, R21, !P1 ;  /* 0x000000150415d208 */ /* 0x000fe40004800000 */
[----:B------:R-:W-:-:S02]  /*0ea0*/  @!P5 FSEL R20, R20, RZ, P1 ;  /* 0x000000ff1414d208 */ /* 0x000fc40000800000 */
[----:B------:R-:W-:Y:S02]  /*0eb0*/  FSEL R21, R21, 1.875, P4 ;  /* 0x3ff0000015157808 */ /* 0x000fe40002000000 */
[----:B------:R-:W-:Y:S02]  /*0ec0*/  FSEL R20, R20, RZ, P4 ;  /* 0x000000ff14147208 */ /* 0x000fe40002000000 */
[----:B------:R-:W0:Y:S04]  /*0ed0*/  MUFU.RCP64H R19, R21 ;  /* 0x0000001500137308 */ /* 0x000e280000001800 */
[----:B0-----:R-:W-:-:S08]  /*0ee0*/  DFMA R22, -R20, R18, 1 ;  /* 0x3ff000001416742b */ /* 0x001fd00000000112 */
[----:B------:R-:W-:-:S08]  /*0ef0*/  DFMA R22, R22, R22, R22 ;  /* 0x000000161616722b */ /* 0x000fd00000000016 */
[----:B------:R-:W-:-:S08]  /*0f00*/  DFMA R22, R18, R22, R18 ;  /* 0x000000161216722b */ /* 0x000fd00000000012 */
[----:B------:R-:W-:-:S08]  /*0f10*/  DFMA R18, -R20, R22, 1 ;  /* 0x3ff000001412742b */ /* 0x000fd00000000116 */
[----:B------:R-:W-:-:S08]  /*0f20*/  DFMA R18, R22, R18, R22 ;  /* 0x000000121612722b */ /* 0x000fd00000000016 */
[----:B------:R-:W-:-:S08]  /*0f30*/  DMUL R22, R18, R34 ;  /* 0x0000002212167228 */ /* 0x000fd00000000000 */
[----:B------:R-:W-:-:S08]  /*0f40*/  DFMA R24, -R20, R22, R34 ;  /* 0x000000161418722b */ /* 0x000fd00000000122 */
[----:B------:R-:W-:-:S10]  /*0f50*/  DFMA R18, R18, R24, R22 ;  /* 0x000000181212722b */ /* 0x000fd40000000016 */
[----:B------:R-:W-:-:S05]  /*0f60*/  FFMA R4, RZ, R21, R19 ;  /* 0x00000015ff047223 */ /* 0x000fca0000000013 */
[----:B------:R-:W-:-:S13]  /*0f70*/  FSETP.GT.AND P1, PT, |R4|, 1.469367938527859385e-39, PT ;  /* 0x001000000400780b */ /* 0x000fda0003f24200 */
[----:B------:R-:W-:Y:S05]  /*0f80*/  @P1 BRA P6, `(.L_x_41) ;  /* 0x0000000000181947 */ /* 0x000fea0003000000 */
[----:B------:R-:W-:Y:S01]  /*0f90*/  MOV R22, R20 ;  /* 0x0000001400167202 */ /* 0x000fe20000000f00 */
[----:B------:R-:W-:Y:S01]  /*0fa0*/  IMAD.MOV.U32 R23, RZ, RZ, R21 ;  /* 0x000000ffff177224 */ /* 0x000fe200078e0015 */
[----:B------:R-:W-:-:S07]  /*0fb0*/  MOV R4, 0xfd0 ;  /* 0x00000fd000047802 */ /* 0x000fce0000000f00 */
[----:B------:R-:W-:Y:S05]  /*0fc0*/  CALL.REL.NOINC `($__internal_0_$__cuda_sm20_div_rn_f64_full) ;  /* 0x0000000c00c87944 */ /* 0x000fea0003c00000 */
[----:B------:R-:W-:Y:S02]  /*0fd0*/  IMAD.MOV.U32 R18, RZ, RZ, R24 ;  /* 0x000000ffff127224 */ /* 0x000fe400078e0018 */
[----:B------:R-:W-:-:S07]  /*0fe0*/  IMAD.MOV.U32 R19, RZ, RZ, R25 ;  /* 0x000000ffff137224 */ /* 0x000fce00078e0019 */
.L_x_41:
[----:B------:R-:W-:Y:S05]  /*0ff0*/  BSYNC.RECONVERGENT B2 ;  /* 0x0000000000027941 */ /* 0x000fea0003800200 */
.L_x_40:
[----:B------:R-:W-:Y:S01]  /*1000*/  DADD R20, R14, 13 ;  /* 0x402a00000e147429 */ /* 0x000fe20000000000 */
[----:B------:R-:W-:Y:S01]  /*1010*/  MOV R4, 0xfff00000 ;  /* 0xfff0000000047802 */ /* 0x000fe20000000f00 */
[----:B------:R-:W-:Y:S01]  /*1020*/  DADD R14, -RZ, -R36 ;  /* 0x00000000ff0e7229 */ /* 0x000fe20000000924 */
[----:B------:R-:W-:Y:S01]  /*1030*/  FSEL R16, R16, RZ, P2 ;  /* 0x000000ff10107208 */ /* 0x000fe20001000000 */
[----:B------:R-:W-:Y:S01]  /*1040*/  BSSY.RECONVERGENT B2, `(.L_x_42) ;  /* 0x0000021000027945 */ /* 0x000fe20003800200 */
[----:B------:R-:W-:-:S04]  /*1050*/  FSEL R17, R17, 1.875, P2 ;  /* 0x3ff0000011117808 */ /* 0x000fc80001000000 */
[----:B------:R-:W-:Y:S02]  /*1060*/  FSETP.GEU.AND P2, PT, |R17|, 6.5827683646048100446e-37, PT ;  /* 0x036000001100780b */ /* 0x000fe40003f4e200 */
[----:B------:R-:W-:Y:S02]  /*1070*/  LOP3.LUT R20, R21, 0x7ff00000, RZ, 0xc0, !PT ;  /* 0x7ff0000015147812 */ /* 0x000fe400078ec0ff */
[----:B------:R-:W-:Y:S02]  /*1080*/  SEL R21, R4, 0x7ff00000, !P3 ;  /* 0x7ff0000004157807 */ /* 0x000fe40005800000 */
[----:B------:R-:W-:Y:S02]  /*1090*/  ISETP.NE.AND P1, PT, R20, 0x7ff00000, PT ;  /* 0x7ff000001400780c */ /* 0x000fe40003f25270 */
[----:B------:R-:W-:Y:S02]  /*10a0*/  FSEL R20, R15, R37, !P3 ;  /* 0x000000250f147208 */ /* 0x000fe40005800000 */
[----:B------:R-:W-:-:S02]  /*10b0*/  FSEL R14, R14, R36, !P3 ;  /* 0x000000240e0e7208 */ /* 0x000fc40005800000 */
[----:B------:R-:W-:Y:S02]  /*10c0*/  @!P5 FSEL R20, R21, R20, !P1 ;  /* 0x000000141514d208 */ /* 0x000fe40004800000 */
[----:B------:R-:W-:Y:S02]  /*10d0*/  @!P5 FSEL R14, R14, RZ, P1 ;  /* 0x000000ff0e0ed208 */ /* 0x000fe40000800000 */
[----:B------:R-:W-:Y:S02]  /*10e0*/  FSEL R21, R20, 1.875, P4 ;  /* 0x3ff0000014157808 */ /* 0x000fe40002000000 */
[----:B------:R-:W-:Y:S01]  /*10f0*/  FSEL R20, R14, RZ, P4 ;  /* 0x000000ff0e147208 */ /* 0x000fe20002000000 */
[----:B------:R-:W-:Y:S01]  /*1100*/  IMAD.MOV.U32 R14, RZ, RZ, 0x1 ;  /* 0x00000001ff0e7424 */ /* 0x000fe200078e00ff */
[----:B------:R-:W0:Y:S05]  /*1110*/  MUFU.RCP64H R15, R21 ;  /* 0x00000015000f7308 */ /* 0x000e2a0000001800 */
        /* <DEDUP_REMOVED lines=11> */
[----:B------:R-:W-:Y:S01]  /*11d0*/  IMAD.MOV.U32 R34, RZ, RZ, R16 ;  /* 0x000000ffff227224 */ /* 0x000fe200078e0010 */
[----:B------:R-:W-:Y:S01]  /*11e0*/  MOV R22, R20 ;  /* 0x0000001400167202 */ /* 0x000fe20000000f00 */
[----:B------:R-:W-:Y:S01]  /*11f0*/  IMAD.MOV.U32 R35, RZ, RZ, R17 ;  /* 0x000000ffff237224 */ /* 0x000fe200078e0011 */
[----:B------:R-:W-:Y:S01]  /*1200*/  MOV R4, 0x1230 ;  /* 0x0000123000047802 */ /* 0x000fe20000000f00 */
[----:B------:R-:W-:-:S07]  /*1210*/  IMAD.MOV.U32 R23, RZ, RZ, R21 ;  /* 0x000000ffff177224 */ /* 0x000fce00078e0015 */
[----:B------:R-:W-:Y:S05]  /*1220*/  CALL.REL.NOINC `($__internal_0_$__cuda_sm20_div_rn_f64_full) ;  /* 0x0000000c00307944 */ /* 0x000fea0003c00000 */
[----:B------:R-:W-:Y:S02]  /*1230*/  IMAD.MOV.U32 R14, RZ, RZ, R24 ;  /* 0x000000ffff0e7224 */ /* 0x000fe400078e0018 */
[----:B------:R-:W-:-:S07]  /*1240*/  IMAD.MOV.U32 R15, RZ, RZ, R25 ;  /* 0x000000ffff0f7224 */ /* 0x000fce00078e0019 */
.L_x_43:
[----:B------:R-:W-:Y:S05]  /*1250*/  BSYNC.RECONVERGENT B2 ;  /* 0x0000000000027941 */ /* 0x000fea0003800200 */
.L_x_42:
[----:B------:R-:W0:Y:S01]  /*1260*/  F2F.F64.F32 R16, R43 ;  /* 0x0000002b00107310 */ /* 0x000e220000201800 */
[----:B------:R-:W-:Y:S01]  /*1270*/  DADD R14, R14, -R18 ;  /* 0x000000000e0e7229 */ /* 0x000fe20000000812 */
[----:B------:R-:W-:Y:S06]  /*1280*/  BSSY.RECONVERGENT B4, `(.L_x_44) ;  /* 0x000000f000047945 */ /* 0x000fec0003800200 */
[----:B------:R-:W1:Y:S01]  /*1290*/  MUFU.RCP R18, R41 ;  /* 0x0000002900127308 */ /* 0x000e620000001000 */
[----:B0-----:R-:W-:-:S10]  /*12a0*/  DMUL R14, R14, R16 ;  /* 0x000000100e0e7228 */ /* 0x001fd40000000000 */
[----:B------:R-:W0:Y:S01]  /*12b0*/  F2F.F32.F64 R15, R14 ;  /* 0x0000000e000f7310 */ /* 0x000e220000301000 */
[----:B-1----:R-:W-:-:S04]  /*12c0*/  FFMA R17, R18, -R41, 1 ;  /* 0x3f80000012117423 */ /* 0x002fc80000000829 */
[----:B------:R-:W-:Y:S01]  /*12d0*/  FFMA R17, R18, R17, R18 ;  /* 0x0000001112117223 */ /* 0x000fe20000000012 */
[----:B0-----:R-:W-:-:S04]  /*12e0*/  FMUL R4, R15, R42 ;  /* 0x0000002a0f047220 */ /* 0x001fc80000400000 */
[----:B------:R-:W0:Y:S01]  /*12f0*/  FCHK P1, R4, R41 ;  /* 0x0000002904007302 */ /* 0x000e220000020000 */
[----:B------:R-:W-:-:S04]  /*1300*/  FFMA R16, R4, R17, RZ ;  /* 0x0000001104107223 */ /* 0x000fc800000000ff */
[----:B------:R-:W-:-:S04]  /*1310*/  FFMA R18, R16, -R41, R4 ;  /* 0x8000002910127223 */ /* 0x000fc80000000004 */
[----:B------:R-:W-:Y:S01]  /*1320*/  FFMA R16, R17, R18, R16 ;  /* 0x0000001211107223 */ /* 0x000fe20000000010 */
[----:B0-----:R-:W-:Y:S06]  /*1330*/  @!P1 BRA `(.L_x_45) ;  /* 0x00000000000c9947 */ /* 0x001fec0003800000 */
[----:B------:R-:W-:-:S07]  /*1340*/  MOV R14, 0x1360 ;  /* 0x00001360000e7802 */ /* 0x000fce0000000f00 */
[----:B------:R-:W-:Y:S05]  /*1350*/  CALL.REL.NOINC `($__internal_2_$__cuda_sm3x_div_rn_noftz_f32_slowpath) ;  /* 0x0000001000b47944 */ /* 0x000fea0003c00000 */
[----:B------:R-:W-:-:S07]  /*1360*/  MOV R16, R4 ;  /* 0x0000000400107202 */ /* 0x000fce0000000f00 */
.L_x_45:
[----:B------:R-:W-:Y:S05]  /*1370*/  BSYNC.RECONVERGENT B4 ;  /* 0x0000000000047941 */ /* 0x000fea0003800200 */
.L_x_44:
[----:B------:R-:W0:Y:S01]  /*1380*/  MUFU.RCP R4, R41 ;  /* 0x0000002900047308 */ /* 0x000e220000001000 */
[----:B------:R-:W-:Y:S01]  /*1390*/  FMUL R19, R15, R40 ;  /* 0x000000280f137220 */ /* 0x000fe20000400000 */
[----:B------:R-:W-:Y:S01]  /*13a0*/  BSSY.RECONVERGENT B4, `(.L_x_46) ;  /* 0x000000d000047945 */ /* 0x000fe20003800200 */
[----:B------:R-:W-:-:S05]  /*13b0*/  FADD R3, R3, R16 ;  /* 0x0000001003037221 */ /* 0x000fca0000000000 */
[----:B------:R-:W1:Y:S01]  /*13c0*/  FCHK P1, R19, R41 ;  /* 0x0000002913007302 */ /* 0x000e620000020000 */
[----:B0-----:R-:W-:-:S04]  /*13d0*/  FFMA R17, R4, -R41, 1 ;  /* 0x3f80000004117423 */ /* 0x001fc80000000829 */
[----:B------:R-:W-:-:S04]  /*13e0*/  FFMA R4, R4, R17, R4 ;  /* 0x0000001104047223 */ /* 0x000fc80000000004 */
[----:B------:R-:W-:-:S04]  /*13f0*/  FFMA R14, R4, R19, RZ ;  /* 0x00000013040e7223 */ /* 0x000fc800000000ff */
[----:B------:R-:W-:-:S04]  /*1400*/  FFMA R17, R14, -R41, R19 ;  /* 0x800000290e117223 */ /* 0x000fc80000000013 */
[----:B------:R-:W-:Y:S01]  /*1410*/  FFMA R17, R4, R17, R14 ;  /* 0x0000001104117223 */ /* 0x000fe2000000000e */
[----:B-1----:R-:W-:Y:S06]  /*1420*/  @!P1 BRA `(.L_x_47) ;  /* 0x0000000000109947 */ /* 0x002fec0003800000 */
[----:B------:R-:W-:Y:S01]  /*1430*/  IMAD.MOV.U32 R4, RZ, RZ, R19 ;  /* 0x000000ffff047224 */ /* 0x000fe200078e0013 */
[----:B------:R-:W-:-:S07]  /*1440*/  MOV R14, 0x1460 ;  /* 0x00001460000e7802 */ /* 0x000fce0000000f00 */
[----:B------:R-:W-:Y:S05]  /*1450*/  CALL.REL.NOINC `($__internal_2_$__cuda_sm3x_div_rn_noftz_f32_slowpath) ;  /* 0x0000001000747944 */ /* 0x000fea0003c00000 */
[----:B------:R-:W-:-:S07]  /*1460*/  IMAD.MOV.U32 R17, RZ, RZ, R4 ;  /* 0x000000ffff117224 */ /* 0x000fce00078e0004 */
.L_x_47:
[----:B------:R-:W-:Y:S05]  /*1470*/  BSYNC.RECONVERGENT B4 ;  /* 0x0000000000047941 */ /* 0x000fea0003800200 */
.L_x_46:
        /* <DEDUP_REMOVED lines=14> */
[----:B------:R-:W-:-:S07]  /*1560*/  MOV R15, R4 ;  /* 0x00000004000f7202 */ /* 0x000fce0000000f00 */
.L_x_49:
[----:B------:R-:W-:Y:S05]  /*1570*/  BSYNC.RECONVERGENT B4 ;  /* 0x0000000000047941 */ /* 0x000fea0003800200 */
.L_x_48:
[----:B------:R-:W-:-:S07]  /*1580*/  FADD R0, R0, R15 ;  /* 0x0000000f00007221 */ /* 0x000fce0000000000 */
.L_x_31:
[----:B------:R-:W-:Y:S05]  /*1590*/  BSYNC.RECONVERGENT B1 ;  /* 0x0000000000017941 */ /* 0x000fea0003800200 */
.L_x_30:
[----:B------:R-:W-:Y:S02]  /*15a0*/  VIADD R38, R38, 0xfffffff4 ;  /* 0xfffffff426267836 */ /* 0x000fe40000000000 */
[----:B------:R-:W-:Y:S02]  /*15b0*/  VIADD R12, R12, 0x1 ;  /* 0x000000010c0c7836 */ /* 0x000fe40000000000 */
[----:B------:R-:W-:Y:S01]  /*15c0*/  VIADD R10, R10, 0xc ;  /* 0x0000000c0a0a7836 */ /* 0x000fe20000000000 */
[----:B------:R-:W-:-:S13]  /*15d0*/  ISETP.NE.AND P1, PT, R38, -0xc, PT ;  /* 0xfffffff42600780c */ /* 0x000fda0003f25270 */
[----:B------:R-:W-:Y:S05]  /*15e0*/  @P1 BRA `(.L_x_50) ;  /* 0xffffffec00901947 */ /* 0x000fea000383ffff */
[----:B------:R-:W0:Y:S01]  /*15f0*/  S2R R17, SR_CgaCtaId ;  /* 0x0000000000117919 */ /* 0x000e220000008800 */
[----:B------:R-:W-:Y:S01]  /*1600*/  MOV R4, 0x400 ;  /* 0x0000040000047802 */ /* 0x000fe20000000f00 */
[----:B------:R-:W-:Y:S03]  /*1610*/  BSSY.RECONVERGENT B1, `(.L_x_51) ;  /* 0x0000078000017945 */ /* 0x000fe60003800200 */
[----:B------:R-:W-:-:S04]  /*1620*/  IADD3 R6, PT, PT, R4, 0x288c, RZ ;  /* 0x0000288c04067810 */ /* 0x000fc80007ffe0ff */
[----:B0-----:R-:W-:-:S05]  /*1630*/  LEA R6, R17, R6, 0x18 ;  /* 0x0000000611067211 */ /* 0x001fca00078ec0ff */
[----:B------:R-:W-:Y:S01]  /*1640*/  IMAD R6, R5, 0xc, R6 ;  /* 0x0000000c05067824 */ /* 0x000fe200078e0206 */
[----:B------:R-:W-:Y:S06]  /*1650*/  @P0 BRA `(.L_x_52) ;  /* 0x0000000000f00947 */ /* 0x000fec0003800000 */
[----:B------:R-:W0:Y:S08]  /*1660*/  LDC.64 R14, c[0x0][0x398] ;  /* 0x0000e600ff0e7b82 */ /* 0x000e300000000a00 */
[----:B------:R-:W1:Y:S01]  /*1670*/  LDC.64 R12, c[0x0][0x3a0] ;  /* 0x0000e800ff0c7b82 */ /* 0x000e620000000a00 */
[----:B0-----:R-:W2:Y:S04]  /*1680*/  LDG.E R41, desc[UR6][R14.64+0x4] ;  /* 0x000004060e297981 */ /* 0x001ea8000c1e1900 */
[----:B-1----:R-:W3:Y:S01]  /*1690*/  LDG.E R11, desc[UR6][R12.64+0xc] ;  /* 0x00000c060c0b7981 */ /* 0x002ee2000c1e1900 */
[----:B------:R-:W-:Y:S01]  /*16a0*/  VIADD R4, R4, 0x144c ;  /* 0x0000144c04047836 */ /* 0x000fe20000000000 */
[----:B------:R-:W-:Y:S04]  /*16b0*/  BSSY.RECONVERGENT B4, `(.L_x_53) ;  /* 0x0000011000047945 */ /* 0x000fe80003800200 */
[----:B------:R-:W-:-:S05]  /*16c0*/  LEA R4, R17, R4, 0x18 ;  /* 0x0000000411047211 */ /* 0x000fca00078ec0ff */
[----:B------:R-:W-:-:S05]  /*16d0*/  IMAD R10, R5, 0xc, R4 ;  /* 0x0000000c050a7824 */ /* 0x000fca00078e0204 */
[----:B------:R-:W0:Y:S02]  /*16e0*/  LDS R4, [R10] ;  /* 0x000000000a047984 */ /* 0x000e240000000800 */
[----:B0-----:R-:W-:Y:S01]  /*16f0*/  FADD R4, R7, -R4 ;  /* 0x8000000407047221 */ /* 0x001fe20000000000 */
[----:B--2---:R-:W0:Y:S03]  /*1700*/  MUFU.RCP R16, R41 ;  /* 0x0000002900107308 */ /* 0x004e260000001000 */
[----:B---3--:R-:W-:-:S05]  /*1710*/  FFMA R4, R4, -R11, R3 ;  /* 0x8000000b04047223 */ /* 0x008fca0000000003 */
[----:B------:R-:W1:Y:S01]  /*1720*/  FCHK P1, R4, R41 ;  /* 0x0000002904007302 */ /* 0x000e620000020000 */
[----:B0-----:R-:W-:-:S04]  /*1730*/  FFMA R7, -R41, R16, 1 ;  /* 0x3f80000029077423 */ /* 0x001fc80000000110 */
[----:B------:R-:W-:-:S04]  /*1740*/  FFMA R7, R16, R7, R16 ;  /* 0x0000000710077223 */ /* 0x000fc80000000010 */
[----:B------:R-:W-:-:S04]  /*1750*/  FFMA R12, R4, R7, RZ ;  /* 0x00000007040c7223 */ /* 0x000fc800000000ff */
[----:B------:R-:W-:-:S04]  /*1760*/  FFMA R3, -R41, R12, R4 ;  /* 0x0000000c29037223 */ /* 0x000fc80000000104 */
[----:B------:R-:W-:Y:S01]  /*1770*/  FFMA R3, R7, R3, R12 ;  /* 0x0000000307037223 */ /* 0x000fe2000000000c */
[----:B-1----:R-:W-:Y:S06]  /*1780*/  @!P1 BRA `(.L_x_54) ;  /* 0x00000000000c9947 */ /* 0x002fec0003800000 */
[----:B------:R-:W-:-:S07]  /*1790*/  MOV R14, 0x17b0 ;  /* 0x000017b0000e7802 */ /* 0x000fce0000000f00 */
[----:B------:R-:W-:Y:S05]  /*17a0*/  CALL.REL.NOINC `($__internal_2_$__cuda_sm3x_div_rn_noftz_f32_slowpath) ;  /* 0x0000000c00a07944 */ /* 0x000fea0003c00000 */
[----:B------:R-:W-:-:S07]  /*17b0*/  IMAD.MOV.U32 R3, RZ, RZ, R4 ;  /* 0x000000ffff037224 */ /* 0x000fce00078e0004 */
.L_x_54:
[----:B------:R-:W-:Y:S05]  /*17c0*/  BSYNC.RECONVERGENT B4 ;  /* 0x0000000000047941 */ /* 0x000fea0003800200 */
.L_x_53:
[----:B------:R-:W-:Y:S01]  /*17d0*/  STS [R6], R3 ;  /* 0x0000000306007388 */ /* 0x000fe20000000800 */
[----:B------:R-:W0:Y:S01]  /*17e0*/  MUFU.RCP R4, R41 ;  /* 0x0000002900047308 */ /* 0x000e220000001000 */
[----:B------:R-:W-:Y:S02]  /*17f0*/  BSSY.RECONVERGENT B4, `(.L_x_55) ;  /* 0x000000f000047945 */ /* 0x000fe40003800200 */
[----:B------:R-:W1:Y:S01]  /*1800*/  LDS R7, [R10+0x4] ;  /* 0x000004000a077984 */ /* 0x000e620000000800 */
[----:B0-----:R-:W-:Y:S01]  /*1810*/  FFMA R13, -R41, R4, 1 ;  /* 0x3f800000290d7423 */ /* 0x001fe20000000104 */
[----:B-1----:R-:W-:-:S04]  /*1820*/  FADD R7, R8, -R7 ;  /* 0x8000000708077221 */ /* 0x002fc80000000000 */
[----:B------:R-:W-:Y:S01]  /*1830*/  FFMA R8, -R11, R7, R2 ;  /* 0x000000070b087223 */ /* 0x000fe20000000102 */
[----:B------:R-:W-:-:S03]  /*1840*/  FFMA R2, R4, R13, R4 ;  /* 0x0000000d04027223 */ /* 0x000fc60000000004 */
[----:B------:R-:W0:Y:S01]  /*1850*/  FCHK P1, R8, R41 ;  /* 0x0000002908007302 */ /* 0x000e220000020000 */
[----:B------:R-:W-:-:S04]  /*1860*/  FFMA R4, R2, R8, RZ ;  /* 0x0000000802047223 */ /* 0x000fc800000000ff */
[----:B------:R-:W-:-:S04]  /*1870*/  FFMA R7, -R41, R4, R8 ;  /* 0x0000000429077223 */ /* 0x000fc80000000108 */
[----:B------:R-:W-:Y:S01]  /*1880*/  FFMA R7, R2, R7, R4 ;  /* 0x0000000702077223 */ /* 0x000fe20000000004 */
[----:B0-----:R-:W-:Y:S06]  /*1890*/  @!P1 BRA `(.L_x_56) ;  /* 0x0000000000109947 */ /* 0x001fec0003800000 */
[----:B------:R-:W-:Y:S01]  /*18a0*/  IMAD.MOV.U32 R4, RZ, RZ, R8 ;  /* 0x000000ffff047224 */ /* 0x000fe200078e0008 */
[----:B------:R-:W-:-:S07]  /*18b0*/  MOV R14, 0x18d0 ;  /* 0x000018d0000e7802 */ /* 0x000fce0000000f00 */
[----:B------:R-:W-:Y:S05]  /*18c0*/  CALL.REL.NOINC `($__internal_2_$__cuda_sm3x_div_rn_noftz_f32_slowpath) ;  /* 0x0000000c00587944 */ /* 0x000fea0003c00000 */
[----:B------:R-:W-:-:S07]  /*18d0*/  MOV R7, R4 ;  /* 0x0000000400077202 */ /* 0x000fce0000000f00 */
.L_x_56:
[----:B------:R-:W-:Y:S05]  /*18e0*/  BSYNC.RECONVERGENT B4 ;  /* 0x0000000000047941 */ /* 0x000fea0003800200 */
.L_x_55:
[----:B------:R-:W-:Y:S01]  /*18f0*/  STS [R6+0x4], R7 ;  /* 0x0000040706007388 */ /* 0x000fe20000000800 */
        /* <DEDUP_REMOVED lines=12> */
[----:B------:R-:W-:-:S07]  /*19c0*/  MOV R14, 0x19e0 ;  /* 0x000019e0000e7802 */ /* 0x000fce0000000f00 */
[----:B------:R-:W-:Y:S05]  /*19d0*/  CALL.REL.NOINC `($__internal_2_$__cuda_sm3x_div_rn_noftz_f32_slowpath) ;  /* 0x0000000c00147944 */ /* 0x000fea0003c00000 */
[----:B------:R-:W-:-:S07]  /*19e0*/  IMAD.MOV.U32 R3, RZ, RZ, R4 ;  /* 0x000000ffff037224 */ /* 0x000fce00078e0004 */
.L_x_58:
[----:B------:R-:W-:Y:S05]  /*19f0*/  BSYNC.RECONVERGENT B4 ;  /* 0x0000000000047941 */ /* 0x000fea0003800200 */
.L_x_57:
[----:B------:R3:W-:Y:S01]  /*1a00*/  STS [R6+0x8], R3 ;  /* 0x0000080306007388 */ /* 0x0007e20000000800 */
[----:B------:R-:W-:Y:S05]  /*1a10*/  BRA `(.L_x_59) ;  /* 0x0000000000dc7947 */ /* 0x000fea0003800000 */
.L_x_52:
[----:B------:R-:W0:Y:S02]  /*1a20*/  LDC.64 R8, c[0x0][0x390] ;  /* 0x0000e400ff087b82 */ /* 0x000e240000000a00 */
[----:B0-----:R-:W2:Y:S01]  /*1a30*/  LDG.E R41, desc[UR6][R8.64+0x4] ;  /* 0x0000040608297981 */ /* 0x001ea2000c1e1900 */
[----:B------:R-:W-:Y:S01]  /*1a40*/  BSSY.RECONVERGENT B4, `(.L_x_60) ;  /* 0x000000c000047945 */ /* 0x000fe20003800200 */
[----:B--2---:R-:W0:Y:S08]  /*1a50*/  MUFU.RCP R4, R41 ;  /* 0x0000002900047308 */ /* 0x004e300000001000 */
[----:B------:R-:W1:Y:S01]  /*1a60*/  FCHK P1, R3, R41 ;  /* 0x0000002903007302 */ /* 0x000e620000020000 */
[----:B0-----:R-:W-:-:S04]  /*1a70*/  FFMA R7, -R41, R4, 1 ;  /* 0x3f80000029077423 */ /* 0x001fc80000000104 */
[----:B------:R-:W-:-:S04]  /*1a80*/  FFMA R4, R4, R7, R4 ;  /* 0x0000000704047223 */ /* 0x000fc80000000004 */
[----:B------:R-:W-:-:S04]  /*1a90*/  FFMA R7, R3, R4, RZ ;  /* 0x0000000403077223 */ /* 0x000fc800000000ff */
[----:B------:R-:W-:-:S04]  /*1aa0*/  FFMA R10, -R41, R7, R3 ;  /* 0x00000007290a7223 */ /* 0x000fc80000000103 */
[----:B------:R-:W-:Y:S01]  /*1ab0*/  FFMA R4, R4, R10, R7 ;  /* 0x0000000a04047223 */ /* 0x000fe20000000007 */
[----:B-1----:R-:W-:Y:S06]  /*1ac0*/  @!P1 BRA `(.L_x_61) ;  /* 0x00000000000c9947 */ /* 0x002fec0003800000 */
[----:B------:R-:W-:Y:S01]  /*1ad0*/  IMAD.MOV.U32 R4, RZ, RZ, R3 ;  /* 0x000000ffff047224 */ /* 0x000fe200078e0003 */
[----:B------:R-:W-:-:S07]  /*1ae0*/  MOV R14, 0x1b00 ;  /* 0x00001b00000e7802 */ /* 0x000fce0000000f00 */
[----:B------:R-:W-:Y:S05]  /*1af0*/  CALL.REL.NOINC `($__internal_2_$__cuda_sm3x_div_rn_noftz_f32_slowpath) ;  /* 0x0000000800cc7944 */ /* 0x000fea0003c00000 */
.L_x_61:
[----:B------:R-:W-:Y:S05]  /*1b00*/  BSYNC.RECONVERGENT B4 ;  /* 0x0000000000047941 */ /* 0x000fea0003800200 */
.L_x_60:
[----:B------:R-:W0:Y:S01]  /*1b10*/  S2UR UR5, SR_CgaCtaId ;  /* 0x00000000000579c3 */ /* 0x000e220000008800 */
[----:B------:R-:W1:Y:S01]  /*1b20*/  MUFU.RCP R8, R41 ;  /* 0x0000002900087308 */ /* 0x000e620000001000 */
[----:B------:R-:W-:Y:S01]  /*1b30*/  UMOV UR4, 0x400 ;  /* 0x0000040000047882 */ /* 0x000fe20000000000 */
[----:B------:R-:W-:Y:S06]  /*1b40*/  BSSY.RECONVERGENT B4, `(.L_x_62) ;  /* 0x000000e000047945 */ /* 0x000fec0003800200 */
[----:B------:R-:W2:Y:S01]  /*1b50*/  FCHK P1, R2, R41 ;  /* 0x0000002902007302 */ /* 0x000ea20000020000 */
[----:B-1----:R-:W-:-:S04]  /*1b60*/  FFMA R3, -R41, R8, 1 ;  /* 0x3f80000029037423 */ /* 0x002fc80000000108 */
[----:B------:R-:W-:Y:S01]  /*1b70*/  FFMA R10, R8, R3, R8 ;  /* 0x00000003080a7223 */ /* 0x000fe20000000008 */
[----:B0-----:R-:W-:-:S03]  /*1b80*/  ULEA UR4, UR5, UR4, 0x18 ;  /* 0x0000000405047291 */ /* 0x001fc6000f8ec0ff */
[----:B------:R-:W-:-:S04]  /*1b90*/  FFMA R3, R2, R10, RZ ;  /* 0x0000000a02037223 */ /* 0x000fc800000000ff */
[----:B------:R-:W-:Y:S02]  /*1ba0*/  FFMA R8, -R41, R3, R2 ;  /* 0x0000000329087223 */ /* 0x000fe40000000102 */
[----:B------:R0:W-:Y:S02]  /*1bb0*/  STS [UR4+0x3ccc], R4 ;  /* 0x003ccc04ff007988 */ /* 0x0001e40008000804 */
[----:B------:R-:W-:Y:S01]  /*1bc0*/  FFMA R3, R10, R8, R3 ;  /* 0x000000080a037223 */ /* 0x000fe20000000003 */
[----:B--2---:R-:W-:Y:S06]  /*1bd0*/  @!P1 BRA `(.L_x_63) ;  /* 0x0000000000109947 */ /* 0x004fec0003800000 */
[----:B0-----:R-:W-:Y:S01]  /*1be0*/  IMAD.MOV.U32 R4, RZ, RZ, R2 ;  /* 0x000000ffff047224 */ /* 0x001fe200078e0002 */
[----:B------:R-:W-:-:S07]  /*1bf0*/  MOV R14, 0x1c10 ;  /* 0x00001c10000e7802 */ /* 0x000fce0000000f00 */
[----:B------:R-:W-:Y:S05]  /*1c00*/  CALL.REL.NOINC `($__internal_2_$__cuda_sm3x_div_rn_noftz_f32_slowpath) ;  /* 0x0000000800887944 */ /* 0x000fea0003c00000 */
[----:B------:R-:W-:-:S07]  /*1c10*/  MOV R3, R4 ;  /* 0x0000000400037202 */ /* 0x000fce0000000f00 */
.L_x_63:
[----:B------:R-:W-:Y:S05]  /*1c20*/  BSYNC.RECONVERGENT B4 ;  /* 0x0000000000047941 */ /* 0x000fea0003800200 */
.L_x_62:
[----:B------:R-:W1:Y:S01]  /*1c30*/  S2UR UR5, SR_CgaCtaId ;  /* 0x00000000000579c3 */ /* 0x000e620000008800 */
[----:B------:R-:W2:Y:S01]  /*1c40*/  MUFU.RCP R2, R41 ;  /* 0x0000002900027308 */ /* 0x000ea20000001000 */
[----:B------:R-:W-:Y:S01]  /*1c50*/  UMOV UR4, 0x400 ;  /* 0x0000040000047882 */ /* 0x000fe20000000000 */
[----:B------:R-:W-:Y:S06]  /*1c60*/  BSSY.RECONVERGENT B4, `(.L_x_64) ;  /* 0x000000e000047945 */ /* 0x000fec0003800200 */
[----:B------:R-:W3:Y:S01]  /*1c70*/  FCHK P1, R0, R41 ;  /* 0x0000002900007302 */ /* 0x000ee20000020000 */
[----:B--2---:R-:W-:-:S04]  /*1c80*/  FFMA R7, -R41, R2, 1 ;  /* 0x3f80000029077423 */ /* 0x004fc80000000102 */
[----:B------:R-:W-:Y:S01]  /*1c90*/  FFMA R9, R2, R7, R2 ;  /* 0x0000000702097223 */ /* 0x000fe20000000002 */
[----:B-1----:R-:W-:-:S03]  /*1ca0*/  ULEA UR4, UR5, UR4, 0x18 ;  /* 0x0000000405047291 */ /* 0x002fc6000f8ec0ff */
[----:B------:R-:W-:-:S04]  /*1cb0*/  FFMA R2, R0, R9, RZ ;  /* 0x0000000900027223 */ /* 0x000fc800000000ff */
[----:B------:R-:W-:Y:S02]  /*1cc0*/  FFMA R7, -R41, R2, R0 ;  /* 0x0000000229077223 */ /* 0x000fe40000000100 */
[----:B------:R1:W-:Y:S02]  /*1cd0*/  STS [UR4+0x3cd0], R3 ;  /* 0x003cd003ff007988 */ /* 0x0003e40008000804 */
[----:B------:R-:W-:Y:S01]  /*1ce0*/  FFMA R2, R9, R7, R2 ;  /* 0x0000000709027223 */ /* 0x000fe20000000002 */
[----:B---3--:R-:W-:Y:S06]  /*1cf0*/  @!P1 BRA `(.L_x_65) ;  /* 0x0000000000109947 */ /* 0x008fec0003800000 */
[----:B0-----:R-:W-:Y:S01]  /*1d00*/  IMAD.MOV.U32 R4, RZ, RZ, R0 ;  /* 0x000000ffff047224 */ /* 0x001fe200078e0000 */
[----:B------:R-:W-:-:S07]  /*1d10*/  MOV R14, 0x1d30 ;  /* 0x00001d30000e7802 */ /* 0x000fce0000000f00 */
[----:B-1----:R-:W-:Y:S05]  /*1d20*/  CALL.REL.NOINC `($__internal_2_$__cuda_sm3x_div_rn_noftz_f32_slowpath) ;  /* 0x0000000800407944 */ /* 0x002fea0003c00000 */
[----:B------:R-:W-:-:S07]  /*1d30*/  IMAD.MOV.U32 R2, RZ, RZ, R4 ;  /* 0x000000ffff027224 */ /* 0x000fce00078e0004 */
.L_x_65:
[----:B------:R-:W-:Y:S05]  /*1d40*/  BSYNC.RECONVERGENT B4 ;  /* 0x0000000000047941 */ /* 0x000fea0003800200 */
.L_x_64:
[----:B------:R-:W2:Y:S01]  /*1d50*/  S2UR UR5, SR_CgaCtaId ;  /* 0x00000000000579c3 */ /* 0x000ea20000008800 */
[----:B------:R-:W-:Y:S02]  /*1d60*/  UMOV UR4, 0x400 ;  /* 0x0000040000047882 */ /* 0x000fe40000000000 */
[----:B--2---:R-:W-:-:S09]  /*1d70*/  ULEA UR4, UR5, UR4, 0x18 ;  /* 0x0000000405047291 */ /* 0x004fd2000f8ec0ff */
[----:B------:R2:W-:Y:S03]  /*1d80*/  STS [UR4+0x3cd4], R2 ;  /* 0x003cd402ff007988 */ /* 0x0005e60008000804 */
.L_x_59:
[----:B------:R-:W-:Y:S05]  /*1d90*/  BSYNC.RECONVERGENT B1 ;  /* 0x0000000000017941 */ /* 0x000fea0003800200 */
.L_x_51:
[----:B------:R-:W-:-:S13]  /*1da0*/  ISETP.GT.U32.AND P1, PT, R5, 0x1af, PT ;  /* 0x000001af0500780c */ /* 0x000fda0003f24070 */
[----:B------:R-:W4:Y:S01]  /*1db0*/  @!P1 LDS R7, [R6] ;  /* 0x0000000006079984 */ /* 0x000f220000000800 */
[----:B-123--:R-:W1:Y:S03]  /*1dc0*/  @!P1 LDC.64 R2, c[0x0][0x388] ;  /* 0x0000e200ff029b82 */ /* 0x00ee660000000a00 */
[----:B------:R-:W2:Y:S04]  /*1dd0*/  @!P1 LDS R9, [R6+0x4] ;  /* 0x0000040006099984 */ /* 0x000ea80000000800 */
[----:B------:R-:W3:Y:S01]  /*1de0*/  @!P1 LDS R11, [R6+0x8] ;  /* 0x00000800060b9984 */ /* 0x000ee20000000800 */
[----:B-1----:R-:W-:-:S05]  /*1df0*/  @!P1 IMAD.WIDE.U32 R2, R5, 0x50, R2 ;  /* 0x0000005005029825 */ /* 0x002fca00078e0002 */
[----:B----4-:R4:W-:Y:S04]  /*1e00*/  @!P1 STG.E desc[UR6][R2.64+0x2c], R7 ;  /* 0x00002c0702009986 */ /* 0x0109e8000c101906 */
[----:B--2---:R4:W-:Y:S04]  /*1e10*/  @!P1 STG.E desc[UR6][R2.64+0x30], R9 ;  /* 0x0000300902009986 */ /* 0x0049e8000c101906 */
[----:B---3--:R4:W-:Y:S02]  /*1e20*/  @!P1 STG.E desc[UR6][R2.64+0x34], R11 ;  /* 0x0000340b02009986 */ /* 0x0089e4000c101906 */
.L_x_15:
[----:B------:R-:W-:Y:S05]  /*1e30*/  BSYNC.RECONVERGENT B0 ;  /* 0x0000000000007941 */ /* 0x000fea0003800200 */
.L_x_14:
[----:B------:R-:W-:Y:S05]  /*1e40*/  @!P0 EXIT ;  /* 0x000000000000894d */ /* 0x000fea0003800000 */
[----:B------:R-:W2:Y:S01]  /*1e50*/  S2UR UR5, SR_CgaCtaId ;  /* 0x00000000000579c3 */ /* 0x000ea20000008800 */
[----:B------:R-:W-:-:S07]  /*1e60*/  UMOV UR4, 0x400 ;  /* 0x0000040000047882 */ /* 0x000fce0000000000 */
[----:B----4-:R-:W3:Y:S01]  /*1e70*/  LDC.64 R2, c[0x0][0x380] ;  /* 0x0000e000ff027b82 */ /* 0x010ee20000000a00 */
[----:B--2---:R-:W-:-:S09]  /*1e80*/  ULEA UR4, UR5, UR4, 0x18 ;  /* 0x0000000405047291 */ /* 0x004fd2000f8ec0ff */
[----:B------:R-:W3:Y:S04]  /*1e90*/  LDS R5, [UR4+0x3ccc] ;  /* 0x003ccc04ff057984 */ /* 0x000ee80008000800 */
[----:B01----:R-:W0:Y:S04]  /*1ea0*/  LDS.64 R6, [UR4+0x3cd0] ;  /* 0x003cd004ff067984 */ /* 0x003e280008000a00 */
[----:B---3--:R-:W-:Y:S04]  /*1eb0*/  STG.E desc[UR6][R2.64+0x20], R5 ;  /* 0x0000200502007986 */ /* 0x008fe8000c101906 */
[----:B0-----:R-:W-:Y:S04]  /*1ec0*/  STG.E desc[UR6][R2.64+0x24], R6 ;  /* 0x0000240602007986 */ /* 0x001fe8000c101906 */
[----:B------:R-:W-:Y:S01]  /*1ed0*/  STG.E desc[UR6][R2.64+0x28], R7 ;  /* 0x0000280702007986 */ /* 0x000fe2000c101906 */
[----:B------:R-:W-:Y:S05]  /*1ee0*/  EXIT ;  /* 0x000000000000794d */ /* 0x000fea0003800000 */
        .weak           $__internal_0_$__cuda_sm20_div_rn_f64_full
        .type           $__internal_0_$__cuda_sm20_div_rn_f64_full,@function
        .size           $__internal_0_$__cuda_sm20_div_rn_f64_full,($__internal_1_$__cuda_sm20_sqrt_rn_f32_slowpath - $__internal_0_$__cuda_sm20_div_rn_f64_full)
$__internal_0_$__cuda_sm20_div_rn_f64_full:
[----:B------:R-:W-:Y:S01]  /*1ef0*/  MOV R21, R35 ;  /* 0x0000002300157202 */ /* 0x000fe20000000f00 */
[----:B------:R-:W-:Y:S01]  /*1f00*/  IMAD.MOV.U32 R20, RZ, RZ, R34 ;  /* 0x000000ffff147224 */ /* 0x000fe200078e0022 */
[----:B------:R-:W-:Y:S01]  /*1f10*/  LOP3.LUT R45, R23, 0x7ff00000, RZ, 0xc0, !PT ;  /* 0x7ff00000172d7812 */ /* 0x000fe200078ec0ff */
[----:B------:R-:W-:Y:S01]  /*1f20*/  IMAD.MOV.U32 R35, RZ, RZ, 0x1ca00000 ;  /* 0x1ca00000ff237424 */ /* 0x000fe200078e00ff */
[C---:B------:R-:W-:Y:S01]  /*1f30*/  FSETP.GEU.AND P1, PT, |R21|.reuse, 1.469367938527859385e-39, PT ;  /* 0x001000001500780b */ /* 0x040fe20003f2e200 */
[----:B------:R-:W-:Y:S01]  /*1f40*/  IMAD.MOV.U32 R26, RZ, RZ, 0x1 ;  /* 0x00000001ff1a7424 */ /* 0x000fe200078e00ff */
[----:B------:R-:W-:Y:S01]  /*1f50*/  LOP3.LUT R34, R21, 0x7ff00000, RZ, 0xc0, !PT ;  /* 0x7ff0000015227812 */ /* 0x000fe200078ec0ff */
[----:B------:R-:W-:Y:S01]  /*1f60*/  BSSY.RECONVERGENT B3, `(.L_x_66) ;  /* 0x0000052000037945 */ /* 0x000fe20003800200 */
[----:B------:R-:W-:Y:S02]  /*1f70*/  LOP3.LUT R32, R23, 0x800fffff, RZ, 0xc0, !PT ;  /* 0x800fffff17207812 */ /* 0x000fe400078ec0ff */
[----:B------:R-:W-:-:S02]  /*1f80*/  MOV R30, R20 ;  /* 0x00000014001e7202 */ /* 0x000fc40000000f00 */
[----:B------:R-:W-:Y:S01]  /*1f90*/  LOP3.LUT R33, R32, 0x3ff00000, RZ, 0xfc, !PT ;  /* 0x3ff0000020217812 */ /* 0x000fe200078efcff */
[----:B------:R-:W-:-:S04]  /*1fa0*/  IMAD.MOV.U32 R32, RZ, RZ, R22 ;  /* 0x000000ffff207224 */ /* 0x000fc800078e0016 */
[----:B------:R-:W-:-:S04]  /*1fb0*/  @!P1 LOP3.LUT R25, R23, 0x7ff00000, RZ, 0xc0, !PT ;  /* 0x7ff0000017199812 */ /* 0x000fc800078ec0ff */
[----:B------:R-:W-:-:S04]  /*1fc0*/  @!P1 ISETP.GE.U32.AND P6, PT, R34, R25, PT ;  /* 0x000000192200920c */ /* 0x000fc80003fc6070 */
[----:B------:R-:W-:Y:S02]  /*1fd0*/  @!P1 SEL R29, R35, 0x63400000, !P6 ;  /* 0x63400000231d9807 */ /* 0x000fe40007000000 */
[----:B------:R-:W-:-:S04]  /*1fe0*/  ISETP.GE.U32.AND P6, PT, R34, R45, PT ;  /* 0x0000002d2200720c */ /* 0x000fc80003fc6070 */
[----:B------:R-:W-:Y:S02]  /*1ff0*/  SEL R31, R35, 0x63400000, !P6 ;  /* 0x63400000231f7807 */ /* 0x000fe40007000000 */
[----:B------:R-:W-:Y:S02]  /*2000*/  FSETP.GEU.AND P6, PT, |R23|, 1.469367938527859385e-39, PT ;  /* 0x001000001700780b */ /* 0x000fe40003fce200 */
[----:B------:R-:W-:-:S11]  /*2010*/  LOP3.LUT R31, R31, 0x800fffff, R21, 0xf8, !PT ;  /* 0x800fffff1f1f7812 */ /* 0x000fd600078ef815 */
[----:B------:R-:W-:-:S06]  /*2020*/  @!P6 DMUL R32, R22, 8.98846567431157953865e+307 ;  /* 0x7fe000001620e828 */ /* 0x000fcc0000000000 */
[----:B------:R-:W0:Y:S04]  /*2030*/  MUFU.RCP64H R27, R33 ;  /* 0x00000021001b7308 */ /* 0x000e280000001800 */
[----:B------:R-:W-:Y:S01]  /*2040*/  @!P6 LOP3.LUT R45, R33, 0x7ff00000, RZ, 0xc0, !PT ;  /* 0x7ff00000212de812 */ /* 0x000fe200078ec0ff */
[----:B0-----:R-:W-:-:S08]  /*2050*/  DFMA R24, R26, -R32, 1 ;  /* 0x3ff000001a18742b */ /* 0x001fd00000000820 */
[----:B------:R-:W-:-:S08]  /*2060*/  DFMA R24, R24, R24, R24 ;  /* 0x000000181818722b */ /* 0x000fd00000000018 */
[----:B------:R-:W-:Y:S01]  /*2070*/  DFMA R24, R26, R24, R26 ;  /* 0x000000181a18722b */ /* 0x000fe2000000001a */
[----:B------:R-:W-:-:S04]  /*2080*/  @!P1 LOP3.LUT R26, R29, 0x80000000, R21, 0xf8, !PT ;  /* 0x800000001d1a9812 */ /* 0x000fc800078ef815 */
[----:B------:R-:W-:Y:S01]  /*2090*/  @!P1 LOP3.LUT R27, R26, 0x100000, RZ, 0xfc, !PT ;  /* 0x001000001a1b9812 */ /* 0x000fe200078efcff */
[----:B------:R-:W-:Y:S02]  /*20a0*/  @!P1 IMAD.MOV.U32 R26, RZ, RZ, RZ ;  /* 0x000000ffff1a9224 */ /* 0x000fe400078e00ff */
[----:B------:R-:W-:-:S04]  /*20b0*/  DFMA R28, R24, -R32, 1 ;  /* 0x3ff00000181c742b */ /* 0x000fc80000000820 */
[----:B------:R-:W-:-:S04]  /*20c0*/  @!P1 DFMA R30, R30, 2, -R26 ;  /* 0x400000001e1e982b */ /* 0x000fc8000000081a */
[----:B------:R-:W-:-:S08]  /*20d0*/  DFMA R28, R24, R28, R24 ;  /* 0x0000001c181c722b */ /* 0x000fd00000000018 */
[----:B------:R-:W-:-:S08]  /*20e0*/  DMUL R24, R28, R30 ;  /* 0x0000001e1c187228 */ /* 0x000fd00000000000 */
[----:B------:R-:W-:-:S08]  /*20f0*/  DFMA R26, R24, -R32, R30 ;  /* 0x80000020181a722b */ /* 0x000fd0000000001e */
[----:B------:R-:W-:Y:S01]  /*2100*/  DFMA R26, R28, R26, R24 ;  /* 0x0000001a1c1a722b */ /* 0x000fe20000000018 */
[----:B------:R-:W-:Y:S01]  /*2110*/  IMAD.MOV.U32 R28, RZ, RZ, R34 ;  /* 0x000000ffff1c7224 */ /* 0x000fe200078e0022 */
[----:B------:R-:W-:-:S05]  /*2120*/  @!P1 LOP3.LUT R28, R31, 0x7ff00000, RZ, 0xc0, !PT ;  /* 0x7ff000001f1c9812 */ /* 0x000fca00078ec0ff */
[----:B------:R-:W-:-:S05]  /*2130*/  VIADD R24, R28, 0xffffffff ;  /* 0xffffffff1c187836 */ /* 0x000fca0000000000 */
[----:B------:R-:W-:Y:S02]  /*2140*/  ISETP.GT.U32.AND P1, PT, R24, 0x7feffffe, PT ;  /* 0x7feffffe1800780c */ /* 0x000fe40003f24070 */
[----:B------:R-:W-:-:S04]  /*2150*/  IADD3 R24, PT, PT, R45, -0x1, RZ ;  /* 0xffffffff2d187810 */ /* 0x000fc80007ffe0ff */
[----:B------:R-:W-:-:S13]  /*2160*/  ISETP.GT.U32.OR P1, PT, R24, 0x7feffffe, P1 ;  /* 0x7feffffe1800780c */ /* 0x000fda0000f24470 */
[----:B------:R-:W-:Y:S05]  /*2170*/  @P1 BRA `(.L_x_67) ;  /* 0x00000000006c1947 */ /* 0x000fea0003800000 */
[----:B------:R-:W-:-:S04]  /*2180*/  LOP3.LUT R21, R23, 0x7ff00000, RZ, 0xc0, !PT ;  /* 0x7ff0000017157812 */ /* 0x000fc800078ec0ff */
[CC--:B------:R-:W-:Y:S02]  /*2190*/  VIADDMNMX R20, R34.reuse, -R21.reuse, 0xb9600000, !PT ;  /* 0xb960000022147446 */ /* 0x0c0fe40007800915 */
[----:B------:R-:W-:Y:S02]  /*21a0*/  ISETP.GE.U32.AND P1, PT, R34, R21, PT ;  /* 0x000000152200720c */ /* 0x000fe40003f26070 */
[----:B------:R-:W-:Y:S02]  /*21b0*/  VIMNMX R20, PT, PT, R20, 0x46a00000, PT ;  /* 0x46a0000014147848 */ /* 0x000fe40003fe0100 */
[----:B------:R-:W-:-:S05]  /*21c0*/  SEL R35, R35, 0x63400000, !P1 ;  /* 0x6340000023237807 */ /* 0x000fca0004800000 */
[----:B------:R-:W-:Y:S02]  /*21d0*/  IMAD.IADD R28, R20, 0x1, -R35 ;  /* 0x00000001141c7824 */ /* 0x000fe400078e0a23 */
[----:B------:R-:W-:Y:S02]  /*21e0*/  IMAD.MOV.U32 R20, RZ, RZ, RZ ;  /* 0x000000ffff147224 */ /* 0x000fe400078e00ff */
[----:B------:R-:W-:-:S06]  /*21f0*/  VIADD R21, R28, 0x7fe00000 ;  /* 0x7fe000001c157836 */ /* 0x000fcc0000000000 */
[----:B------:R-:W-:-:S10]  /*2200*/  DMUL R24, R26, R20 ;  /* 0x000000141a187228 */ /* 0x000fd40000000000 */
[----:B------:R-:W-:-:S13]  /*2210*/  FSETP.GTU.AND P1, PT, |R25|, 1.469367938527859385e-39, PT ;  /* 0x001000001900780b */ /* 0x000fda0003f2c200 */
[----:B------:R-:W-:Y:S05]  /*2220*/  @P1 BRA `(.L_x_68) ;  /* 0x0000000000941947 */ /* 0x000fea0003800000 */
[----:B------:R-:W-:Y:S01]  /*2230*/  DFMA R30, R26, -R32, R30 ;  /* 0x800000201a1e722b */ /* 0x000fe2000000001e */
[----:B------:R-:W-:-:S09]  /*2240*/  MOV R22, RZ ;  /* 0x000000ff00167202 */ /* 0x000fd20000000f00 */
[C---:B------:R-:W-:Y:S02]  /*2250*/  FSETP.NEU.AND P1, PT, R31.reuse, RZ, PT ;  /* 0x000000ff1f00720b */ /* 0x040fe40003f2d000 */
[----:B------:R-:W-:-:S04]  /*2260*/  LOP3.LUT R29, R31, 0x80000000, R23, 0x48, !PT ;  /* 0x800000001f1d7812 */ /* 0x000fc800078e4817 */
[----:B------:R-:W-:-:S07]  /*2270*/  LOP3.LUT R23, R29, R21, RZ, 0xfc, !PT ;  /* 0x000000151d177212 */ /* 0x000fce00078efcff */
[----:B------:R-:W-:Y:S05]  /*2280*/  @!P1 BRA `(.L_x_68) ;  /* 0x00000000007c9947 */ /* 0x000fea0003800000 */
[----:B------:R-:W-:Y:S01]  /*2290*/  IMAD.MOV R21, RZ, RZ, -R28 ;  /* 0x000000ffff157224 */ /* 0x000fe200078e0a1c */
[----:B------:R-:W-:Y:S01]  /*22a0*/  DMUL.RP R22, R26, R22 ;  /* 0x000000161a167228 */ /* 0x000fe20000008000 */
[----:B------:R-:W-:-:S06]  /*22b0*/  IMAD.MOV.U32 R20, RZ, RZ, RZ ;  /* 0x000000ffff147224 */ /* 0x000fcc00078e00ff */
[----:B------:R-:W-:-:S03]  /*22c0*/  DFMA R20, R24, -R20, R26 ;  /* 0x800000141814722b */ /* 0x000fc6000000001a */
[----:B------:R-:W-:-:S03]  /*22d0*/  LOP3.LUT R29, R23, R29, RZ, 0x3c, !PT ;  /* 0x0000001d171d7212 */ /* 0x000fc600078e3cff */
[----:B------:R-:W-:-:S04]  /*22e0*/  IADD3 R20, PT, PT, -R28, -0x43300000, RZ ;  /* 0xbcd000001c147810 */ /* 0x000fc80007ffe1ff */
[----:B------:R-:W-:-:S04]  /*22f0*/  FSETP.NEU.AND P1, PT, |R21|, R20, PT ;  /* 0x000000141500720b */ /* 0x000fc80003f2d200 */
[----:B------:R-:W-:Y:S02]  /*2300*/  FSEL R24, R22, R24, !P1 ;  /* 0x0000001816187208 */ /* 0x000fe40004800000 */
[----:B------:R-:W-:Y:S01]  /*2310*/  FSEL R25, R29, R25, !P1 ;  /* 0x000000191d197208 */ /* 0x000fe20004800000 */
[----:B------:R-:W-:Y:S06]  /*2320*/  BRA `(.L_x_68) ;  /* 0x0000000000547947 */ /* 0x000fec0003800000 */
.L_x_67:
[----:B------:R-:W-:-:S14]  /*2330*/  DSETP.NAN.AND P1, PT, R20, R20, PT ;  /* 0x000000141400722a */ /* 0x000fdc0003f28000 */
[----:B------:R-:W-:Y:S05]  /*2340*/  @P1 BRA `(.L_x_69) ;  /* 0x0000000000441947 */ /* 0x000fea0003800000 */
[----:B------:R-:W-:-:S14]  /*2350*/  DSETP.NAN.AND P1, PT, R22, R22, PT ;  /* 0x000000161600722a */ /* 0x000fdc0003f28000 */
[----:B------:R-:W-:Y:S05]  /*2360*/  @P1 BRA `(.L_x_70) ;  /* 0x0000000000301947 */ /* 0x000fea0003800000 */
[----:B------:R-:W-:Y:S01]  /*2370*/  ISETP.NE.AND P1, PT, R28, R45, PT ;  /* 0x0000002d1c00720c */ /* 0x000fe20003f25270 */
[----:B------:R-:W-:Y:S01]  /*2380*/  IMAD.MOV.U32 R24, RZ, RZ, 0x0 ;  /* 0x00000000ff187424 */ /* 0x000fe200078e00ff */
[----:B------:R-:W-:-:S11]  /*2390*/  MOV R25, 0xfff80000 ;  /* 0xfff8000000197802 */ /* 0x000fd60000000f00 */
[----:B------:R-:W-:Y:S05]  /*23a0*/  @!P1 BRA `(.L_x_68) ;  /* 0x0000000000349947 */ /* 0x000fea0003800000 */
[----:B------:R-:W-:Y:S02]  /*23b0*/  ISETP.NE.AND P1, PT, R28, 0x7ff00000, PT ;  /* 0x7ff000001c00780c */ /* 0x000fe40003f25270 */
[----:B------:R-:W-:Y:S02]  /*23c0*/  LOP3.LUT R25, R21, 0x80000000, R23, 0x48, !PT ;  /* 0x8000000015197812 */ /* 0x000fe400078e4817 */
[----:B------:R-:W-:-:S13]  /*23d0*/  ISETP.EQ.OR P1, PT, R45, RZ, !P1 ;  /* 0x000000ff2d00720c */ /* 0x000fda0004f22670 */
[----:B------:R-:W-:Y:S01]  /*23e0*/  @P1 LOP3.LUT R20, R25, 0x7ff00000, RZ, 0xfc, !PT ;  /* 0x7ff0000019141812 */ /* 0x000fe200078efcff */
[----:B------:R-:W-:Y:S02]  /*23f0*/  @!P1 IMAD.MOV.U32 R24, RZ, RZ, RZ ;  /* 0x000000ffff189224 */ /* 0x000fe400078e00ff */
[----:B------:R-:W-:Y:S02]  /*2400*/  @P1 IMAD.MOV.U32 R24, RZ, RZ, RZ ;  /* 0x000000ffff181224 */ /* 0x000fe400078e00ff */
[----:B------:R-:W-:Y:S01]  /*2410*/  @P1 IMAD.MOV.U32 R25, RZ, RZ, R20 ;  /* 0x000000ffff191224 */ /* 0x000fe200078e0014 */
[----:B------:R-:W-:Y:S06]  /*2420*/  BRA `(.L_x_68) ;  /* 0x0000000000147947 */ /* 0x000fec0003800000 */
.L_x_70:
[----:B------:R-:W-:Y:S02]  /*2430*/  LOP3.LUT R25, R23, 0x80000, RZ, 0xfc, !PT ;  /* 0x0008000017197812 */ /* 0x000fe400078efcff */
[----:B------:R-:W-:Y:S01]  /*2440*/  MOV R24, R22 ;  /* 0x0000001600187202 */ /* 0x000fe20000000f00 */
[----:B------:R-:W-:Y:S06]  /*2450*/  BRA `(.L_x_68) ;  /* 0x0000000000087947 */ /* 0x000fec0003800000 */
.L_x_69:
[----:B------:R-:W-:Y:S01]  /*2460*/  LOP3.LUT R25, R21, 0x80000, RZ, 0xfc, !PT ;  /* 0x0008000015197812 */ /* 0x000fe200078efcff */
[----:B------:R-:W-:-:S07]  /*2470*/  IMAD.MOV.U32 R24, RZ, RZ, R20 ;  /* 0x000000ffff187224 */ /* 0x000fce00078e0014 */
.L_x_68:
[----:B------:R-:W-:Y:S05]  /*2480*/  BSYNC.RECONVERGENT B3 ;  /* 0x0000000000037941 */ /* 0x000fea0003800200 */
.L_x_66:
[----:B------:R-:W-:Y:S02]  /*2490*/  IMAD.MOV.U32 R20, RZ, RZ, R4 ;  /* 0x000000ffff147224 */ /* 0x000fe400078e0004 */
[----:B------:R-:W-:-:S04]  /*24a0*/  IMAD.MOV.U32 R21, RZ, RZ, 0x0 ;  /* 0x00000000ff157424 */ /* 0x000fc800078e00ff */
[----:B------:R-:W-:Y:S05]  /*24b0*/  RET.REL.NODEC R20 `(_Z15AccelerationCalP12Gas_MoleculeP13Wall_MoleculeP14Parameters_GasP15Parameters_WallP13Parameters_MD) ;  /* 0xffffffd814d07950 */ /* 0x000fea0003c3ffff */
        .weak           $__internal_1_$__cuda_sm20_sqrt_rn_f32_slowpath
        .type           $__internal_1_$__cuda_sm20_sqrt_rn_f32_slowpath,@function
        .size           $__internal_1_$__cuda_sm20_sqrt_rn_f32_slowpath,($__internal_2_$__cuda_sm3x_div_rn_noftz_f32_slowpath - $__internal_1_$__cuda_sm20_sqrt_rn_f32_slowpath)
$__internal_1_$__cuda_sm20_sqrt_rn_f32_slowpath:
[----:B------:R-:W-:-:S13]  /*24c0*/  LOP3.LUT P1, RZ, R4, 0x7fffffff, RZ, 0xc0, !PT ;  /* 0x7fffffff04ff7812 */ /* 0x000fda000782c0ff */
[----:B------:R-:W-:Y:S01]  /*24d0*/  @!P1 MOV R14, R4 ;  /* 0x00000004000e9202 */ /* 0x000fe20000000f00 */
[----:B------:R-:W-:Y:S06]  /*24e0*/  @!P1 BRA `(.L_x_71) ;  /* 0x0000000000409947 */ /* 0x000fec0003800000 */
[----:B------:R-:W-:-:S13]  /*24f0*/  FSETP.GEU.FTZ.AND P1, PT, R4, RZ, PT ;  /* 0x000000ff0400720b */ /* 0x000fda0003f3e000 */
[----:B------:R-:W-:Y:S01]  /*2500*/  @!P1 IMAD.MOV.U32 R14, RZ, RZ, 0x7fffffff ;  /* 0x7fffffffff0e9424 */ /* 0x000fe200078e00ff */
[----:B------:R-:W-:Y:S06]  /*2510*/  @!P1 BRA `(.L_x_71) ;  /* 0x0000000000349947 */ /* 0x000fec0003800000 */
[----:B------:R-:W-:-:S13]  /*2520*/  FSETP.GTU.FTZ.AND P1, PT, |R4|, +INF , PT ;  /* 0x7f8000000400780b */ /* 0x000fda0003f3c200 */
[----:B------:R-:W-:Y:S01]  /*2530*/  @P1 FADD.FTZ R14, R4, 1 ;  /* 0x3f800000040e1421 */ /* 0x000fe20000010000 */
[----:B------:R-:W-:Y:S06]  /*2540*/  @P1 BRA `(.L_x_71) ;  /* 0x0000000000281947 */ /* 0x000fec0003800000 */
[----:B------:R-:W-:-:S13]  /*2550*/  FSETP.NEU.FTZ.AND P1, PT, |R4|, +INF , PT ;  /* 0x7f8000000400780b */ /* 0x000fda0003f3d200 */
[----:B------:R-:W-:-:S04]  /*2560*/  @P1 FFMA R15, R4, 1.84467440737095516160e+19, RZ ;  /* 0x5f800000040f1823 */ /* 0x000fc800000000ff */
[----:B------:R-:W0:Y:S02]  /*2570*/  @P1 MUFU.RSQ R14, R15 ;  /* 0x0000000f000e1308 */ /* 0x000e240000001400 */
[----:B0-----:R-:W-:Y:S01]  /*2580*/  @P1 FMUL.FTZ R16, R15, R14 ;  /* 0x0000000e0f101220 */ /* 0x001fe20000410000 */
[----:B------:R-:W-:Y:S01]  /*2590*/  @P1 FMUL.FTZ R18, R14, 0.5 ;  /* 0x3f0000000e121820 */ /* 0x000fe20000410000 */
[----:B------:R-:W-:Y:S02]  /*25a0*/  @!P1 IMAD.MOV.U32 R14, RZ, RZ, R4 ;  /* 0x000000ffff0e9224 */ /* 0x000fe400078e0004 */
[----:B------:R-:W-:-:S04]  /*25b0*/  @P1 FADD.FTZ R17, -R16, -RZ ;  /* 0x800000ff10111221 */ /* 0x000fc80000010100 */
[----:B------:R-:W-:-:S04]  /*25c0*/  @P1 FFMA R17, R16, R17, R15 ;  /* 0x0000001110111223 */ /* 0x000fc8000000000f */
[----:B------:R-:W-:-:S04]  /*25d0*/  @P1 FFMA R17, R17, R18, R16 ;  /* 0x0000001211111223 */ /* 0x000fc80000000010 */
[----:B------:R-:W-:-:S07]  /*25e0*/  @P1 FMUL.FTZ R14, R17, 2.3283064365386962891e-10 ;  /* 0x2f800000110e1820 */ /* 0x000fce0000410000 */
.L_x_71:
[----:B------:R-:W-:Y:S01]  /*25f0*/  IMAD.MOV.U32 R41, RZ, RZ, R14 ;  /* 0x000000ffff297224 */ /* 0x000fe200078e000e */
[----:B------:R-:W-:Y:S01]  /*2600*/  MOV R14, R19 ;  /* 0x00000013000e7202 */ /* 0x000fe20000000f00 */
[----:B------:R-:W-:-:S04]  /*2610*/  IMAD.MOV.U32 R15, RZ, RZ, 0x0 ;  /* 0x00000000ff0f7424 */ /* 0x000fc800078e00ff */
[----:B------:R-:W-:Y:S05]  /*2620*/  RET.REL.NODEC R14 `(_Z15AccelerationCalP12Gas_MoleculeP13Wall_MoleculeP14Parameters_GasP15Parameters_WallP13Parameters_MD) ;  /* 0xffffffd80e747950 */ /* 0x000fea0003c3ffff */
        .weak           $__internal_2_$__cuda_sm3x_div_rn_noftz_f32_slowpath
        .type           $__internal_2_$__cuda_sm3x_div_rn_noftz_f32_slowpath,@function
        .size           $__internal_2_$__cuda_sm3x_div_rn_noftz_f32_slowpath,($_Z15AccelerationCalP12Gas_MoleculeP13Wall_MoleculeP14Parameters_GasP15Parameters_WallP13Parameters_MD$__internal_accurate_pow - $__internal_2_$__cuda_sm3x_div_rn_noftz_f32_slowpath)
$__internal_2_$__cuda_sm3x_div_rn_noftz_f32_slowpath:
[----:B------:R-:W-:Y:S01]  /*2630*/  SHF.R.U32.HI R17, RZ, 0x17, R41 ;  /* 0x00000017ff117819 */ /* 0x000fe20000011629 */
[----:B------:R-:W-:Y:S01]  /*2640*/  BSSY.RECONVERGENT B2, `(.L_x_72) ;  /* 0x0000063000027945 */ /* 0x000fe20003800200 */
[----:B------:R-:W-:Y:S02]  /*2650*/  SHF.R.U32.HI R16, RZ, 0x17, R4 ;  /* 0x00000017ff107819 */ /* 0x000fe40000011604 */
[----:B------:R-:W-:Y:S02]  /*2660*/  LOP3.LUT R22, R17, 0xff, RZ, 0xc0, !PT ;  /* 0x000000ff11167812 */ /* 0x000fe400078ec0ff */
[----:B------:R-:W-:Y:S02]  /*2670*/  LOP3.LUT R20, R16, 0xff, RZ, 0xc0, !PT ;  /* 0x000000ff10147812 */ /* 0x000fe400078ec0ff */
[----:B------:R-:W-:Y:S01]  /*2680*/  MOV R17, R41 ;  /* 0x0000002900117202 */ /* 0x000fe20000000f00 */
[----:B------:R-:W-:Y:S02]  /*2690*/  VIADD R19, R22, 0xffffffff ;  /* 0xffffffff16137836 */ /* 0x000fe40000000000 */
[----:B------:R-:W-:-:S03]  /*26a0*/  VIADD R18, R20, 0xffffffff ;  /* 0xffffffff14127836 */ /* 0x000fc60000000000 */
[----:B------:R-:W-:-:S04]  /*26b0*/  ISETP.GT.U32.AND P1, PT, R19, 0xfd, PT ;  /* 0x000000fd1300780c */ /* 0x000fc80003f24070 */
[----:B------:R-:W-:-:S13]  /*26c0*/  ISETP.GT.U32.OR P1, PT, R18, 0xfd, P1 ;  /* 0x000000fd1200780c */ /* 0x000fda0000f24470 */
[----:B------:R-:W-:Y:S01]  /*26d0*/  @!P1 IMAD.MOV.U32 R16, RZ, RZ, RZ ;  /* 0x000000ffff109224 */ /* 0x000fe200078e00ff */
[----:B------:R-:W-:Y:S06]  /*26e0*/  @!P1 BRA `(.L_x_73) ;  /* 0x00000000005c9947 */ /* 0x000fec0003800000 */
[----:B------:R-:W-:Y:S02]  /*26f0*/  FSETP.GTU.FTZ.AND P1, PT, |R4|, +INF , PT ;  /* 0x7f8000000400780b */ /* 0x000fe40003f3c200 */
[----:B------:R-:W-:-:S04]  /*2700*/  FSETP.GTU.FTZ.AND P2, PT, |R41|, +INF , PT ;  /* 0x7f8000002900780b */ /* 0x000fc80003f5c200 */
[----:B------:R-:W-:-:S13]  /*2710*/  PLOP3.LUT P1, PT, P1, P2, PT, 0xf8, 0x8f ;  /* 0x00000000008f781c */ /* 0x000fda0000f25f70 */
[----:B------:R-:W-:Y:S05]  /*2720*/  @P1 BRA `(.L_x_74) ;  /* 0x00000004004c1947 */ /* 0x000fea0003800000 */
[----:B------:R-:W-:-:S13]  /*2730*/  LOP3.LUT P1, RZ, R17, 0x7fffffff, R4, 0xc8, !PT ;  /* 0x7fffffff11ff7812 */ /* 0x000fda000782c804 */
[----:B------:R-:W-:Y:S05]  /*2740*/  @!P1 BRA `(.L_x_75) ;  /* 0x00000004003c9947 */ /* 0x000fea0003800000 */
[C---:B------:R-:W-:Y:S02]  /*2750*/  FSETP.NEU.FTZ.AND P1, PT, |R4|.reuse, +INF , PT ;  /* 0x7f8000000400780b */ /* 0x040fe40003f3d200 */
[----:B------:R-:W-:Y:S02]  /*2760*/  FSETP.NEU.FTZ.AND P3, PT, |R41|, +INF , PT ;  /* 0x7f8000002900780b */ /* 0x000fe40003f7d200 */
[----:B------:R-:W-:-:S11]  /*2770*/  FSETP.NEU.FTZ.AND P2, PT, |R4|, +INF , PT ;  /* 0x7f8000000400780b */ /* 0x000fd60003f5d200 */
[----:B------:R-:W-:Y:S05]  /*2780*/  @!P3 BRA !P1, `(.L_x_75) ;  /* 0x00000004002cb947 */ /* 0x000fea0004800000 */
[----:B------:R-:W-:-:S04]  /*2790*/  LOP3.LUT P1, RZ, R4, 0x7fffffff, RZ, 0xc0, !PT ;  /* 0x7fffffff04ff7812 */ /* 0x000fc8000782c0ff */
[----:B------:R-:W-:-:S13]  /*27a0*/  PLOP3.LUT P1, PT, P3, P1, PT, 0x2f, 0xf2 ;  /* 0x0000000000f2781c */ /* 0x000fda0001f22577 */
[----:B------:R-:W-:Y:S05]  /*27b0*/  @P1 BRA `(.L_x_76) ;  /* 0x0000000400181947 */ /* 0x000fea0003800000 */
[----:B------:R-:W-:-:S04]  /*27c0*/  LOP3.LUT P1, RZ, R17, 0x7fffffff, RZ, 0xc0, !PT ;  /* 0x7fffffff11ff7812 */ /* 0x000fc8000782c0ff */
[----:B------:R-:W-:-:S13]  /*27d0*/  PLOP3.LUT P1, PT, P2, P1, PT, 0x2f, 0xf2 ;  /* 0x0000000000f2781c */ /* 0x000fda0001722577 */
[----:B------:R-:W-:Y:S05]  /*27e0*/  @P1 BRA `(.L_x_77) ;  /* 0x0000000400001947 */ /* 0x000fea0003800000 */
[----:B------:R-:W-:Y:S02]  /*27f0*/  ISETP.GE.AND P1, PT, R18, RZ, PT ;  /* 0x000000ff1200720c */ /* 0x000fe40003f26270 */
[----:B------:R-:W-:-:S11]  /*2800*/  ISETP.GE.AND P2, PT, R19, RZ, PT ;  /* 0x000000ff1300720c */ /* 0x000fd60003f46270 */
[----:B------:R-:W-:Y:S02]  /*2810*/  @P1 IMAD.MOV.U32 R16, RZ, RZ, RZ ;  /* 0x000000ffff101224 */ /* 0x000fe400078e00ff */
[----:B------:R-:W-:Y:S01]  /*2820*/  @!P1 FFMA R4, R4, 1.84467440737095516160e+19, RZ ;  /* 0x5f80000004049823 */ /* 0x000fe200000000ff */
[----:B------:R-:W-:Y:S02]  /*2830*/  @!P1 IMAD.MOV.U32 R16, RZ, RZ, -0x40 ;  /* 0xffffffc0ff109424 */ /* 0x000fe400078e00ff */
[----:B------:R-:W-:-:S03]  /*2840*/  @!P2 FFMA R17, R41, 1.84467440737095516160e+19, RZ ;  /* 0x5f8000002911a823 */ /* 0x000fc600000000ff */
[----:B------:R-:W-:-:S07]  /*2850*/  @!P2 IADD3 R16, PT, PT, R16, 0x40, RZ ;  /* 0x000000401010a810 */ /* 0x000fce0007ffe0ff */
.L_x_73:
[----:B------:R-:W-:Y:S01]  /*2860*/  LEA R18, R22, 0xc0800000, 0x17 ;  /* 0xc080000016127811 */ /* 0x000fe200078eb8ff */
[----:B------:R-:W-:Y:S04]  /*2870*/  BSSY.RECONVERGENT B3, `(.L_x_78) ;  /* 0x0000036000037945 */ /* 0x000fe80003800200 */
[----:B------:R-:W-:Y:S02]  /*2880*/  IMAD.IADD R18, R17, 0x1, -R18 ;  /* 0x0000000111127824 */ /* 0x000fe400078e0a12 */
[----:B------:R-:W-:Y:S02]  /*2890*/  VIADD R17, R20, 0xffffff81 ;  /* 0xffffff8114117836 */ /* 0x000fe40000000000 */
[----:B------:R-:W0:Y:S01]  /*28a0*/  MUFU.RCP R19, R18 ;  /* 0x0000001200137308 */ /* 0x000e220000001000 */
[----:B------:R-:W-:Y:S01]  /*28b0*/  FADD.FTZ R21, -R18, -RZ ;  /* 0x800000ff12157221 */ /* 0x000fe20000010100 */
[----:B------:R-:W-:-:S03]  /*28c0*/  IMAD R4, R17, -0x800000, R4 ;  /* 0xff80000011047824 */ /* 0x000fc600078e0204 */
[----:B0-----:R-:W-:-:S04]  /*28d0*/  FFMA R20, R19, R21, 1 ;  /* 0x3f80000013147423 */ /* 0x001fc80000000015 */
[----:B------:R-:W-:-:S04]  /*28e0*/  FFMA R24, R19, R20, R19 ;  /* 0x0000001413187223 */ /* 0x000fc80000000013 */
[----:B------:R-:W-:-:S04]  /*28f0*/  FFMA R19, R4, R24, RZ ;  /* 0x0000001804137223 */ /* 0x000fc800000000ff */
[----:B------:R-:W-:-:S04]  /*2900*/  FFMA R20, R21, R19, R4 ;  /* 0x0000001315147223 */ /* 0x000fc80000000004 */
[----:B------:R-:W-:Y:S01]  /*2910*/  FFMA R23, R24, R20, R19 ;  /* 0x0000001418177223 */ /* 0x000fe20000000013 */
[----:B------:R-:W-:-:S03]  /*2920*/  IADD3 R19, PT, PT, R17, 0x7f, -R22 ;  /* 0x0000007f11137810 */ /* 0x000fc60007ffe816 */
[----:B------:R-:W-:Y:S02]  /*2930*/  FFMA R20, R21, R23, R4 ;  /* 0x0000001715147223 */ /* 0x000fe40000000004 */
[----:B------:R-:W-:Y:S02]  /*2940*/  IMAD.IADD R19, R19, 0x1, R16 ;  /* 0x0000000113137824 */ /* 0x000fe400078e0210 */
[----:B------:R-:W-:-:S05]  /*2950*/  FFMA R4, R24, R20, R23 ;  /* 0x0000001418047223 */ /* 0x000fca0000000017 */
[----:B------:R-:W-:-:S04]  /*2960*/  SHF.R.U32.HI R17, RZ, 0x17, R4 ;  /* 0x00000017ff117819 */ /* 0x000fc80000011604 */
[----:B------:R-:W-:-:S04]  /*2970*/  LOP3.LUT R17, R17, 0xff, RZ, 0xc0, !PT ;  /* 0x000000ff11117812 */ /* 0x000fc800078ec0ff */
[----:B------:R-:W-:-:S05]  /*2980*/  IADD3 R21, PT, PT, R17, R19, RZ ;  /* 0x0000001311157210 */ /* 0x000fca0007ffe0ff */
[----:B------:R-:W-:-:S05]  /*2990*/  VIADD R16, R21, 0xffffffff ;  /* 0xffffffff15107836 */ /* 0x000fca0000000000 */
[----:B------:R-:W-:-:S13]  /*29a0*/  ISETP.GE.U32.AND P1, PT, R16, 0xfe, PT ;  /* 0x000000fe1000780c */ /* 0x000fda0003f26070 */
[----:B------:R-:W-:Y:S05]  /*29b0*/  @!P1 BRA `(.L_x_79) ;  /* 0x0000000000809947 */ /* 0x000fea0003800000 */
[----:B------:R-:W-:-:S13]  /*29c0*/  ISETP.GT.AND P1, PT, R21, 0xfe, PT ;  /* 0x000000fe1500780c */ /* 0x000fda0003f24270 */
[----:B------:R-:W-:Y:S05]  /*29d0*/  @P1 BRA `(.L_x_80) ;  /* 0x00000000006c1947 */ /* 0x000fea0003800000 */
[----:B------:R-:W-:-:S13]  /*29e0*/  ISETP.GE.AND P1, PT, R21, 0x1, PT ;  /* 0x000000011500780c */ /* 0x000fda0003f26270 */
[----:B------:R-:W-:Y:S05]  /*29f0*/  @P1 BRA `(.L_x_81) ;  /* 0x0000000000741947 */ /* 0x000fea0003800000 */
[----:B------:R-:W-:Y:S02]  /*2a00*/  ISETP.GE.AND P1, PT, R21, -0x18, PT ;  /* 0xffffffe81500780c */ /* 0x000fe40003f26270 */
[----:B------:R-:W-:-:S11]  /*2a10*/  LOP3.LUT R4, R4, 0x80000000, RZ, 0xc0, !PT ;  /* 0x8000000004047812 */ /* 0x000fd600078ec0ff */
[----:B------:R-:W-:Y:S05]  /*2a20*/  @!P1 BRA `(.L_x_81) ;  /* 0x0000000000689947 */ /* 0x000fea0003800000 */
[CCC-:B------:R-:W-:Y:S01]  /*2a30*/  FFMA.RZ R16, R24.reuse, R20.reuse, R23.reuse ;  /* 0x0000001418107223 */ /* 0x1c0fe2000000c017 */
[C---:B------:R-:W-:Y:S02]  /*2a40*/  VIADD R19, R21.reuse, 0x20 ;  /* 0x0000002015137836 */ /* 0x040fe40000000000 */
[-CC-:B------:R-:W-:Y:S01]  /*2a50*/  FFMA.RM R17, R24, R20.reuse, R23.reuse ;  /* 0x0000001418117223 */ /* 0x180fe20000004017 */
[C---:B------:R-:W-:Y:S02]  /*2a60*/  ISETP.NE.AND P3, PT, R21.reuse, RZ, PT ;  /* 0x000000ff1500720c */ /* 0x040fe40003f65270 */
[----:B------:R-:W-:Y:S01]  /*2a70*/  LOP3.LUT R18, R16, 0x7fffff, RZ, 0xc0, !PT ;  /* 0x007fffff10127812 */ /* 0x000fe200078ec0ff */
[----:B------:R-:W-:Y:S01]  /*2a80*/  FFMA.RP R16, R24, R20, R23 ;  /* 0x0000001418107223 */ /* 0x000fe20000008017 */
[----:B------:R-:W-:Y:S01]  /*2a90*/  IMAD.MOV R20, RZ, RZ, -R21 ;  /* 0x000000ffff147224 */ /* 0x000fe200078e0a15 */
[----:B------:R-:W-:Y:S02]  /*2aa0*/  ISETP.NE.AND P2, PT, R21, RZ, PT ;  /* 0x000000ff1500720c */ /* 0x000fe40003f45270 */
[----:B------:R-:W-:-:S02]  /*2ab0*/  LOP3.LUT R18, R18, 0x800000, RZ, 0xfc, !PT ;  /* 0x0080000012127812 */ /* 0x000fc400078efcff */
[----:B------:R-:W-:Y:S02]  /*2ac0*/  FSETP.NEU.FTZ.AND P1, PT, R16, R17, PT ;  /* 0x000000111000720b */ /* 0x000fe40003f3d000 */
[----:B------:R-:W-:Y:S02]  /*2ad0*/  SHF.L.U32 R19, R18, R19, RZ ;  /* 0x0000001312137219 */ /* 0x000fe400000006ff */
[----:B------:R-:W-:Y:S02]  /*2ae0*/  SEL R17, R20, RZ, P3 ;  /* 0x000000ff14117207 */ /* 0x000fe40001800000 */
[----:B------:R-:W-:Y:S02]  /*2af0*/  ISETP.NE.AND P2, PT, R19, RZ, P2 ;  /* 0x000000ff1300720c */ /* 0x000fe40001745270 */
[----:B------:R-:W-:Y:S02]  /*2b00*/  SHF.R.U32.HI R17, RZ, R17, R18 ;  /* 0x00000011ff117219 */ /* 0x000fe40000011612 */
[----:B------:R-:W-:-:S02]  /*2b10*/  PLOP3.LUT P1, PT, P1, P2, PT, 0xf8, 0x8f ;  /* 0x00000000008f781c */ /* 0x000fc40000f25f70 */
[----:B------:R-:W-:Y:S02]  /*2b20*/  SHF.R.U32.HI R19, RZ, 0x1, R17 ;  /* 0x00000001ff137819 */ /* 0x000fe40000011611 */
[----:B------:R-:W-:-:S04]  /*2b30*/  SEL R16, RZ, 0x1, !P1 ;  /* 0x00000001ff107807 */ /* 0x000fc80004800000 */
[----:B------:R-:W-:-:S04]  /*2b40*/  LOP3.LUT R16, R16, 0x1, R19, 0xf8, !PT ;  /* 0x0000000110107812 */ /* 0x000fc800078ef813 */
[----:B------:R-:W-:-:S04]  /*2b50*/  LOP3.LUT R16, R16, R17, RZ, 0xc0, !PT ;  /* 0x0000001110107212 */ /* 0x000fc800078ec0ff */
[----:B------:R-:W-:-:S04]  /*2b60*/  IADD3 R19, PT, PT, R19, R16, RZ ;  /* 0x0000001013137210 */ /* 0x000fc80007ffe0ff */
[----:B------:R-:W-:Y:S01]  /*2b70*/  LOP3.LUT R4, R19, R4, RZ, 0xfc, !PT ;  /* 0x0000000413047212 */ /* 0x000fe200078efcff */
[----:B------:R-:W-:Y:S06]  /*2b80*/  BRA `(.L_x_81) ;  /* 0x0000000000107947 */ /* 0x000fec0003800000 */
.L_x_80:
[----:B------:R-:W-:-:S04]  /*2b90*/  LOP3.LUT R4, R4, 0x80000000, RZ, 0xc0, !PT ;  /* 0x8000000004047812 */ /* 0x000fc800078ec0ff */
[----:B------:R-:W-:Y:S01]  /*2ba0*/  LOP3.LUT R4, R4, 0x7f800000, RZ, 0xfc, !PT ;  /* 0x7f80000004047812 */ /* 0x000fe200078efcff */
[----:B------:R-:W-:Y:S06]  /*2bb0*/  BRA `(.L_x_81) ;  /* 0x0000000000047947 */ /* 0x000fec0003800000 */
.L_x_79:
[----:B------:R-:W-:-:S07]  /*2bc0*/  IMAD R4, R19, 0x800000, R4 ;  /* 0x0080000013047824 */ /* 0x000fce00078e0204 */
.L_x_81:
[----:B------:R-:W-:Y:S05]  /*2bd0*/  BSYNC.RECONVERGENT B3 ;  /* 0x0000000000037941 */ /* 0x000fea0003800200 */
.L_x_78:
[----:B------:R-:W-:Y:S05]  /*2be0*/  BRA `(.L_x_82) ;  /* 0x0000000000207947 */ /* 0x000fea0003800000 */
.L_x_77:
[----:B------:R-:W-:-:S04]  /*2bf0*/  LOP3.LUT R4, R17, 0x80000000, R4, 0x48, !PT ;  /* 0x8000000011047812 */ /* 0x000fc800078e4804 */
[----:B------:R-:W-:Y:S01]  /*2c00*/  LOP3.LUT R4, R4, 0x7f800000, RZ, 0xfc, !PT ;  /* 0x7f80000004047812 */ /* 0x000fe200078efcff */
[----:B------:R-:W-:Y:S06]  /*2c10*/  BRA `(.L_x_82) ;  /* 0x0000000000147947 */ /* 0x000fec0003800000 */
.L_x_76:
[----:B------:R-:W-:Y:S01]  /*2c20*/  LOP3.LUT R4, R17, 0x80000000, R4, 0x48, !PT ;  /* 0x8000000011047812 */ /* 0x000fe200078e4804 */
[----:B------:R-:W-:Y:S06]  /*2c30*/  BRA `(.L_x_82) ;  /* 0x00000000000c7947 */ /* 0x000fec0003800000 */
.L_x_75:
[----:B------:R-:W0:Y:S01]  /*2c40*/  MUFU.RSQ R4, -QNAN ;  /* 0xffc0000000047908 */ /* 0x000e220000001400 */
[----:B------:R-:W-:Y:S05]  /*2c50*/  BRA `(.L_x_82) ;  /* 0x0000000000047947 */ /* 0x000fea0003800000 */
.L_x_74:
[----:B------:R-:W-:-:S07]  /*2c60*/  FADD.FTZ R4, R4, R41 ;  /* 0x0000002904047221 */ /* 0x000fce0000010000 */
.L_x_82:
[----:B------:R-:W-:Y:S05]  /*2c70*/  BSYNC.RECONVERGENT B2 ;  /* 0x0000000000027941 */ /* 0x000fea0003800200 */
.L_x_72:
[----:B------:R-:W-:Y:S02]  /*2c80*/  IMAD.MOV.U32 R16, RZ, RZ, R14 ;  /* 0x000000ffff107224 */ /* 0x000fe400078e000e */
[----:B------:R-:W-:-:S04]  /*2c90*/  IMAD.MOV.U32 R17, RZ, RZ, 0x0 ;  /* 0x00000000ff117424 */ /* 0x000fc800078e00ff */
[----:B0-----:R-:W-:Y:S05]  /*2ca0*/  RET.REL.NODEC R16 `(_Z15AccelerationCalP12Gas_MoleculeP13Wall_MoleculeP14Parameters_GasP15Parameters_WallP13Parameters_MD) ;  /* 0xffffffd010d47950 */ /* 0x001fea0003c3ffff */
        .type           $_Z15AccelerationCalP12Gas_MoleculeP13Wall_MoleculeP14Parameters_GasP15Parameters_WallP13Parameters_MD$__internal_accurate_pow,@function
        .size           $_Z15AccelerationCalP12Gas_MoleculeP13Wall_MoleculeP14Parameters_GasP15Parameters_WallP13Parameters_MD$__internal_accurate_pow,(.L_x_113 - $_Z15AccelerationCalP12Gas_MoleculeP13Wall_MoleculeP14Parameters_GasP15Parameters_WallP13Parameters_MD$__internal_accurate_pow)
$_Z15AccelerationCalP12Gas_MoleculeP13Wall_MoleculeP14Parameters_GasP15Parameters_WallP13Parameters_MD$__internal_accurate_pow:
[----:B------:R-:W-:Y:S01]  /*2cb0*/  ISETP.GT.U32.AND P1, PT, R31, 0xfffff, PT ;  /* 0x000fffff1f00780c */ /* 0x000fe20003f24070 */
[--C-:B------:R-:W-:Y:S01]  /*2cc0*/  IMAD.MOV.U32 R18, RZ, RZ, R31.reuse ;  /* 0x000000ffff127224 */ /* 0x100fe200078e001f */
[----:B------:R-:W-:Y:S01]  /*2cd0*/  MOV R30, R26 ;  /* 0x0000001a001e7202 */ /* 0x000fe20000000f00 */
[----:B------:R-:W-:Y:S01]  /*2ce0*/  UMOV UR4, 0x7d2cafe2 ;  /* 0x7d2cafe200047882 */ /* 0x000fe20000000000 */
[----:B------:R-:W-:Y:S01]  /*2cf0*/  UMOV UR5, 0x3eb0f5ff ;  /* 0x3eb0f5ff00057882 */ /* 0x000fe20000000000 */
[----:B------:R-:W-:Y:S01]  /*2d00*/  SHF.R.U32.HI R46, RZ, 0x14, R31 ;  /* 0x00000014ff2e7819 */ /* 0x000fe2000001161f */
[----:B------:R-:W-:Y:S01]  /*2d10*/  UMOV UR8, 0x3b39803f ;  /* 0x3b39803f00087882 */ /* 0x000fe20000000000 */
[----:B------:R-:W-:-:S06]  /*2d20*/  UMOV UR9, 0x3c7abc9e ;  /* 0x3c7abc9e00097882 */ /* 0x000fcc0000000000 */
[----:B------:R-:W-:-:S10]  /*2d30*/  @!P1 DMUL R24, R30, 1.80143985094819840000e+16 ;  /* 0x435000001e189828 */ /* 0x000fd40000000000 */
[----:B------:R-:W-:Y:S01]  /*2d40*/  @!P1 IMAD.MOV.U32 R18, RZ, RZ, R25 ;  /* 0x000000ffff129224 */ /* 0x000fe200078e0019 */
[----:B------:R-:W-:Y:S01]  /*2d50*/  @!P1 LEA.HI R46, R25, 0xffffffca, RZ, 0xc ;  /* 0xffffffca192e9811 */ /* 0x000fe200078f60ff */
[----:B------:R-:W-:-:S03]  /*2d60*/  @!P1 IMAD.MOV.U32 R26, RZ, RZ, R24 ;  /* 0x000000ffff1a9224 */ /* 0x000fc600078e0018 */
[----:B------:R-:W-:-:S04]  /*2d70*/  LOP3.LUT R18, R18, 0x800fffff, RZ, 0xc0, !PT ;  /* 0x800fffff12127812 */ /* 0x000fc800078ec0ff */
[----:B------:R-:W-:Y:S01]  /*2d80*/  LOP3.LUT R27, R18, 0x3ff00000, RZ, 0xfc, !PT ;  /* 0x3ff00000121b7812 */ /* 0x000fe200078efcff */
[----:B------:R-:W-:-:S03]  /*2d90*/  IMAD.MOV.U32 R18, RZ, RZ, RZ ;  /* 0x000000ffff127224 */ /* 0x000fc600078e00ff */
[----:B------:R-:W-:-:S13]  /*2da0*/  ISETP.GE.U32.AND P6, PT, R27, 0x3ff6a09f, PT ;  /* 0x3ff6a09f1b00780c */ /* 0x000fda0003fc6070 */
[----:B------:R-:W-:-:S05]  /*2db0*/  @P6 IADD3 R19, PT, PT, R27, -0x100000, RZ ;  /* 0xfff000001b136810 */ /* 0x000fca0007ffe0ff */
[----:B------:R-:W-:-:S06]  /*2dc0*/  @P6 IMAD.MOV.U32 R27, RZ, RZ, R19 ;  /* 0x000000ffff1b6224 */ /* 0x000fcc00078e0013 */
[C---:B------:R-:W-:Y:S02]  /*2dd0*/  DADD R28, R26.reuse, 1 ;  /* 0x3ff000001a1c7429 */ /* 0x040fe40000000000 */
[----:B------:R-:W-:-:S04]  /*2de0*/  DADD R26, R26, -1 ;  /* 0xbff000001a1a7429 */ /* 0x000fc80000000000 */
[----:B------:R-:W0:Y:S02]  /*2df0*/  MUFU.RCP64H R19, R29 ;  /* 0x0000001d00137308 */ /* 0x000e240000001800 */
[----:B0-----:R-:W-:-:S08]  /*2e00*/  DFMA R22, -R28, R18, 1 ;  /* 0x3ff000001c16742b */ /* 0x001fd00000000112 */
[----:B------:R-:W-:-:S08]  /*2e10*/  DFMA R22, R22, R22, R22 ;  /* 0x000000161616722b */ /* 0x000fd00000000016 */
[----:B------:R-:W-:-:S08]  /*2e20*/  DFMA R22, R18, R22, R18 ;  /* 0x000000161216722b */ /* 0x000fd00000000012 */
[----:B------:R-:W-:-:S08]  /*2e30*/  DMUL R18, R26, R22 ;  /* 0x000000161a127228 */ /* 0x000fd00000000000 */
[----:B------:R-:W-:-:S08]  /*2e40*/  DFMA R18, R26, R22, R18 ;  /* 0x000000161a12722b */ /* 0x000fd00000000012 */
[----:B------:R-:W-:Y:S02]  /*2e50*/  DADD R20, R26, -R18 ;  /* 0x000000001a147229 */ /* 0x000fe40000000812 */
[----:B------:R-:W-:-:S06]  /*2e60*/  DMUL R28, R18, R18 ;  /* 0x00000012121c7228 */ /* 0x000fcc0000000000 */
[----:B------:R-:W-:-:S08]  /*2e70*/  DADD R20, R20, R20 ;  /* 0x0000000014147229 */ /* 0x000fd00000000014 */
[----:B------:R-:W-:Y:S01]  /*2e80*/  DFMA R20, R26, -R18, R20 ;  /* 0x800000121a14722b */ /* 0x000fe20000000014 */
[----:B------:R-:W-:Y:S01]  /*2e90*/  IMAD.MOV.U32 R26, RZ, RZ, 0x41ad3b5a ;  /* 0x41ad3b5aff1a7424 */ /* 0x000fe200078e00ff */
[----:B------:R-:W-:-:S06]  /*2ea0*/  MOV R27, 0x3ed0f5d2 ;  /* 0x3ed0f5d2001b7802 */ /* 0x000fcc0000000f00 */
[----:B------:R-:W-:Y:S02]  /*2eb0*/  DMUL R20, R22, R20 ;  /* 0x0000001416147228 */ /* 0x000fe40000000000 */
[----:B------:R-:W-:Y:S01]  /*2ec0*/  DFMA R26, R28, UR4, R26 ;  /* 0x000000041c1a7c2b */ /* 0x000fe2000800001a */
[----:B------:R-:W-:Y:S01]  /*2ed0*/  UMOV UR4, 0x75488a3f ;  /* 0x75488a3f00047882 */ /* 0x000fe20000000000 */
[----:B------:R-:W-:-:S06]  /*2ee0*/  UMOV UR5, 0x3ef3b20a ;  /* 0x3ef3b20a00057882 */ /* 0x000fcc0000000000 */
[----:B------:R-:W-:Y:S01]  /*2ef0*/  DFMA R26, R28, R26, UR4 ;  /* 0x000000041c1a7e2b */ /* 0x000fe2000800001a */
        /* <DEDUP_REMOVED lines=14> */
[----:B------:R-:W-:-:S08]  /*2fe0*/  DFMA R22, R28, R26, UR4 ;  /* 0x000000041c167e2b */ /* 0x000fd0000800001a */
[----:B------:R-:W-:Y:S01]  /*2ff0*/  DADD R24, -R22, UR4 ;  /* 0x0000000416187e29 */ /* 0x000fe20008000100 */
[----:B------:R-:W-:Y:S01]  /*3000*/  UMOV UR4, 0xb9e7b0 ;  /* 0x00b9e7b000047882 */ /* 0x000fe20000000000 */
[----:B------:R-:W-:-:S06]  /*3010*/  UMOV UR5, 0x3c46a4cb ;  /* 0x3c46a4cb00057882 */ /* 0x000fcc0000000000 */
[----:B------:R-:W-:Y:S02]  /*3020*/  DFMA R24, R28, R26, R24 ;  /* 0x0000001a1c18722b */ /* 0x000fe40000000018 */
[----:B------:R-:W-:Y:S01]  /*3030*/  DMUL R26, R18, R18 ;  /* 0x00000012121a7228 */ /* 0x000fe20000000000 */
[----:B------:R-:W-:Y:S02]  /*3040*/  VIADD R29, R21, 0x100000 ;  /* 0x00100000151d7836 */ /* 0x000fe40000000000 */
[----:B------:R-:W-:-:S03]  /*3050*/  IMAD.MOV.U32 R28, RZ, RZ, R20 ;  /* 0x000000ffff1c7224 */ /* 0x000fc600078e0014 */
[----:B------:R-:W-:Y:S01]  /*3060*/  DADD R24, R24, -UR4 ;  /* 0x8000000418187e29 */ /* 0x000fe20008000000 */
[----:B------:R-:W-:Y:S01]  /*3070*/  UMOV UR4, 0x80000000 ;  /* 0x8000000000047882 */ /* 0x000fe20000000000 */
[----:B------:R-:W-:Y:S01]  /*3080*/  DFMA R30, R18, R18, -R26 ;  /* 0x00000012121e722b */ /* 0x000fe2000000081a */
[----:B------:R-:W-:-:S07]  /*3090*/  UMOV UR5, 0x43300000 ;  /* 0x4330000000057882 */ /* 0x000fce0000000000 */
[C---:B------:R-:W-:Y:S02]  /*30a0*/  DFMA R28, R18.reuse, R28, R30 ;  /* 0x0000001c121c722b */ /* 0x040fe4000000001e */
[----:B------:R-:W-:-:S08]  /*30b0*/  DMUL R30, R18, R26 ;  /* 0x0000001a121e7228 */ /* 0x000fd00000000000 */
[----:B------:R-:W-:-:S08]  /*30c0*/  DFMA R32, R18, R26, -R30 ;  /* 0x0000001a1220722b */ /* 0x000fd0000000081e */
[----:B------:R-:W-:Y:S02]  /*30d0*/  DFMA R32, R20, R26, R32 ;  /* 0x0000001a1420722b */ /* 0x000fe40000000020 */
[----:B------:R-:W-:-:S06]  /*30e0*/  DADD R26, R22, R24 ;  /* 0x00000000161a7229 */ /* 0x000fcc0000000018 */
[----:B------:R-:W-:Y:S02]  /*30f0*/  DFMA R28, R18, R28, R32 ;  /* 0x0000001c121c722b */ /* 0x000fe40000000020 */
[----:B------:R-:W-:-:S08]  /*3100*/  DADD R32, R22, -R26 ;  /* 0x0000000016207229 */ /* 0x000fd0000000081a */
[----:B------:R-:W-:Y:S02]  /*3110*/  DADD R32, R24, R32 ;  /* 0x0000000018207229 */ /* 0x000fe40000000020 */
[----:B------:R-:W-:-:S08]  /*3120*/  DMUL R24, R26, R30 ;  /* 0x0000001e1a187228 */ /* 0x000fd00000000000 */
[----:B------:R-:W-:-:S08]  /*3130*/  DFMA R22, R26, R30, -R24 ;  /* 0x0000001e1a16722b */ /* 0x000fd00000000818 */
[----:B------:R-:W-:-:S08]  /*3140*/  DFMA R22, R26, R28, R22 ;  /* 0x0000001c1a16722b */ /* 0x000fd00000000016 */
[----:B------:R-:W-:-:S08]  /*3150*/  DFMA R32, R32, R30, R22 ;  /* 0x0000001e2020722b */ /* 0x000fd00000000016 */
[----:B------:R-:W-:-:S08]  /*3160*/  DADD R26, R24, R32 ;  /* 0x00000000181a7229 */ /* 0x000fd00000000020 */
[--C-:B------:R-:W-:Y:S02]  /*3170*/  DADD R22, R18, R26.reuse ;  /* 0x0000000012167229 */ /* 0x100fe4000000001a */
[----:B------:R-:W-:-:S06]  /*3180*/  DADD R24, R24, -R26 ;  /* 0x0000000018187229 */ /* 0x000fcc000000081a */
[----:B------:R-:W-:Y:S02]  /*3190*/  DADD R18, R18, -R22 ;  /* 0x0000000012127229 */ /* 0x000fe40000000816 */
[----:B------:R-:W-:-:S06]  /*31a0*/  DADD R24, R32, R24 ;  /* 0x0000000020187229 */ /* 0x000fcc0000000018 */
[----:B------:R-:W-:-:S08]  /*31b0*/  DADD R18, R26, R18 ;  /* 0x000000001a127229 */ /* 0x000fd00000000012 */
[----:B------:R-:W-:Y:S01]  /*31c0*/  DADD R18, R24, R18 ;  /* 0x0000000018127229 */ /* 0x000fe20000000012 */
[C---:B------:R-:W-:Y:S01]  /*31d0*/  VIADD R24, R46.reuse, 0xfffffc01 ;  /* 0xfffffc012e187836 */ /* 0x040fe20000000000 */
[----:B------:R-:W-:-:S06]  /*31e0*/  @P6 IADD3 R24, PT, PT, R46, -0x3fe, RZ ;  /* 0xfffffc022e186810 */ /* 0x000fcc0007ffe0ff */
[----:B------:R-:W-:Y:S01]  /*31f0*/  DADD R26, R20, R18 ;  /* 0x00000000141a7229 */ /* 0x000fe20000000012 */
[----:B------:R-:W-:Y:S01]  /*3200*/  LOP3.LUT R20, R24, 0x80000000, RZ, 0x3c, !PT ;  /* 0x8000000018147812 */ /* 0x000fe200078e3cff */
[----:B------:R-:W-:-:S06]  /*3210*/  IMAD.MOV.U32 R21, RZ, RZ, 0x43300000 ;  /* 0x43300000ff157424 */ /* 0x000fcc00078e00ff */
[----:B------:R-:W-:Y:S02]  /*3220*/  DADD R24, R22, R26 ;  /* 0x0000000016187229 */ /* 0x000fe4000000001a */
[----:B------:R-:W-:Y:S01]  /*3230*/  DADD R20, R20, -UR4 ;  /* 0x8000000414147e29 */ /* 0x000fe20008000000 */
[----:B------:R-:W-:Y:S01]  /*3240*/  UMOV UR4, 0xfefa39ef ;  /* 0xfefa39ef00047882 */ /* 0x000fe20000000000 */
[----:B------:R-:W-:-:S04]  /*3250*/  UMOV UR5, 0x3fe62e42 ;  /* 0x3fe62e4200057882 */ /* 0x000fc80000000000 */
[--C-:B------:R-:W-:Y:S02]  /*3260*/  DADD R28, R22, -R24.reuse ;  /* 0x00000000161c7229 */ /* 0x100fe40000000818 */
[----:B------:R-:W-:-:S06]  /*3270*/  DFMA R18, R20, UR4, R24 ;  /* 0x0000000414127c2b */ /* 0x000fcc0008000018 */
[----:B------:R-:W-:Y:S02]  /*3280*/  DADD R28, R26, R28 ;  /* 0x000000001a1c7229 */ /* 0x000fe4000000001c */
[----:B------:R-:W-:Y:S01]  /*3290*/  DFMA R22, R20, -UR4, R18 ;  /* 0x8000000414167c2b */ /* 0x000fe20008000012 */
[----:B------:R-:W-:Y:S01]  /*32a0*/  LOP3.LUT R27, R45, 0xff0fffff, RZ, 0xc0, !PT ;  /* 0xff0fffff2d1b7812 */ /* 0x000fe200078ec0ff */
[----:B------:R-:W-:-:S06]  /*32b0*/  IMAD.MOV.U32 R26, RZ, RZ, R44 ;  /* 0x000000ffff1a7224 */ /* 0x000fcc00078e002c */
[----:B------:R-:W-:-:S08]  /*32c0*/  DADD R22, -R24, R22 ;  /* 0x0000000018167229 */ /* 0x000fd00000000116 */
[----:B------:R-:W-:-:S08]  /*32d0*/  DADD R22, R28, -R22 ;  /* 0x000000001c167229 */ /* 0x000fd00000000816 */
[----:B------:R-:W-:Y:S01]  /*32e0*/  DFMA R20, R20, UR8, R22 ;  /* 0x0000000814147c2b */ /* 0x000fe20008000016 */
[----:B------:R-:W-:-:S05]  /*32f0*/  IMAD.SHL.U32 R22, R45, 0x2, RZ ;  /* 0x000000022d167824 */ /* 0x000fca00078e00ff */
[----:B------:R-:W-:Y:S02]  /*3300*/  ISETP.GT.U32.AND P1, PT, R22, -0x2000001, PT ;  /* 0xfdffffff1600780c */ /* 0x000fe40003f24070 */
[----:B------:R-:W-:Y:S02]  /*3310*/  DADD R22, R18, R20 ;  /* 0x0000000012167229 */ /* 0x000fe40000000014 */
[----:B------:R-:W-:-:S06]  /*3320*/  SEL R27, R27, R45, P1 ;  /* 0x0000002d1b1b7207 */ /* 0x000fcc0000800000 */
[----:B------:R-:W-:Y:S02]  /*3330*/  DADD R18, R18, -R22 ;  /* 0x0000000012127229 */ /* 0x000fe40000000816 */
[----:B------:R-:W-:-:S06]  /*3340*/  DMUL R28, R22, R26 ;  /* 0x0000001a161c7228 */ /* 0x000fcc0000000000 */
[----:B------:R-:W-:Y:S02]  /*3350*/  DADD R18, R20, R18 ;  /* 0x0000000014127229 */ /* 0x000fe40000000012 */
[----:B------:R-:W-:-:S08]  /*3360*/  DFMA R22, R22, R26, -R28 ;  /* 0x0000001a1616722b */ /* 0x000fd0000000081c */
[----:B------:R-:W-:Y:S01]  /*3370*/  DFMA R26, R18, R26, R22 ;  /* 0x0000001a121a722b */ /* 0x000fe20000000016 */
[----:B------:R-:W-:Y:S01]  /*3380*/  MOV R18, 0x652b82fe ;  /* 0x652b82fe00127802 */ /* 0x000fe20000000f00 */
[----:B------:R-:W-:-:S06]  /*3390*/  IMAD.MOV.U32 R19, RZ, RZ, 0x3ff71547 ;  /* 0x3ff71547ff137424 */ /* 0x000fcc00078e00ff */
[----:B------:R-:W-:-:S08]  /*33a0*/  DADD R20, R28, R26 ;  /* 0x000000001c147229 */ /* 0x000fd0000000001a */
[----:B------:R-:W-:Y:S02]  /*33b0*/  DFMA R18, R20, R18, 6.75539944105574400000e+15 ;  /* 0x433800001412742b */ /* 0x000fe40000000012 */
[----:B------:R-:W-:Y:S01]  /*33c0*/  FSETP.GEU.AND P1, PT, |R21|, 4.1917929649353027344, PT ;  /* 0x4086232b1500780b */ /* 0x000fe20003f2e200 */
[----:B------:R-:W-:-:S05]  /*33d0*/  DADD R28, R28, -R20 ;  /* 0x000000001c1c7229 */ /* 0x000fca0000000814 */
[----:B------:R-:W-:-:S03]  /*33e0*/  DADD R22, R18, -6.75539944105574400000e+15 ;  /* 0xc338000012167429 */ /* 0x000fc60000000000 */
[----:B------:R-:W-:-:S05]  /*33f0*/  DADD R26, R26, R28 ;  /* 0x000000001a1a7229 */ /* 0x000fca000000001c */
[----:B------:R-:W-:Y:S01]  /*3400*/  DFMA R24, R22, -UR4, R20 ;  /* 0x8000000416187c2b */ /* 0x000fe20008000014 */
[----:B------:R-:W-:Y:S01]  /*3410*/  UMOV UR4, 0x3b39803f ;  /* 0x3b39803f00047882 */ /* 0x000fe20000000000 */
[----:B------:R-:W-:-:S06]  /*3420*/  UMOV UR5, 0x3c7abc9e ;  /* 0x3c7abc9e00057882 */ /* 0x000fcc0000000000 */
[----:B------:R-:W-:Y:S01]  /*3430*/  DFMA R24, R22, -UR4, R24 ;  /* 0x8000000416187c2b */ /* 0x000fe20008000018 */
[----:B------:R-:W-:Y:S01]  /*3440*/  UMOV UR4, 0x69ce2bdf ;  /* 0x69ce2bdf00047882 */ /* 0x000fe20000000000 */
[----:B------:R-:W-:Y:S01]  /*3450*/  IMAD.MOV.U32 R22, RZ, RZ, -0x35dec16 ;  /* 0xfca213eaff167424 */ /* 0x000fe200078e00ff */
[----:B------:R-:W-:Y:S01]  /*3460*/  UMOV UR5, 0x3e5ade15 ;  /* 0x3e5ade1500057882 */ /* 0x000fe20000000000 */
[----:B------:R-:W-:-:S06]  /*3470*/  IMAD.MOV.U32 R23, RZ, RZ, 0x3e928af3 ;  /* 0x3e928af3ff177424 */ /* 0x000fcc00078e00ff */
        /* <DEDUP_REMOVED lines=25> */
[----:B------:R-:W-:-:S08]  /*3610*/  DFMA R22, R24, R22, 1 ;  /* 0x3ff000001816742b */ /* 0x000fd00000000016 */
[----:B------:R-:W-:-:S10]  /*3620*/  DFMA R22, R24, R22, 1 ;  /* 0x3ff000001816742b */ /* 0x000fd40000000016 */
[----:B------:R-:W-:Y:S01]  /*3630*/  LEA R25, R18, R23, 0x14 ;  /* 0x0000001712197211 */ /* 0x000fe200078ea0ff */
[----:B------:R-:W-:Y:S01]  /*3640*/  IMAD.MOV.U32 R24, RZ, RZ, R22 ;  /* 0x000000ffff187224 */ /* 0x000fe200078e0016 */
[----:B------:R-:W-:Y:S06]  /*3650*/  @!P1 BRA `(.L_x_83) ;  /* 0x0000000000309947 */ /* 0x000fec0003800000 */
[----:B------:R-:W-:Y:S01]  /*3660*/  FSETP.GEU.AND P1, PT, |R21|, 4.2275390625, PT ;  /* 0x408748001500780b */ /* 0x000fe20003f2e200 */
[C---:B------:R-:W-:Y:S02]  /*3670*/  DADD R24, R20.reuse, +INF ;  /* 0x7ff0000014187429 */ /* 0x040fe40000000000 */
[----:B------:R-:W-:-:S08]  /*3680*/  DSETP.GEU.AND P6, PT, R20, RZ, PT ;  /* 0x000000ff1400722a */ /* 0x000fd00003fce000 */
[----:B------:R-:W-:Y:S02]  /*3690*/  FSEL R24, R24, RZ, P6 ;  /* 0x000000ff18187208 */ /* 0x000fe40003000000 */
[----:B------:R-:W-:Y:S02]  /*36a0*/  @!P1 LEA.HI R19, R18, R18, RZ, 0x1 ;  /* 0x0000001212139211 */ /* 0x000fe400078f08ff */
[----:B------:R-:W-:Y:S02]  /*36b0*/  FSEL R25, R25, RZ, P6 ;  /* 0x000000ff19197208 */ /* 0x000fe40003000000 */
[----:B------:R-:W-:-:S05]  /*36c0*/  @!P1 SHF.R.S32.HI R19, RZ, 0x1, R19 ;  /* 0x00000001ff139819 */ /* 0x000fca0000011413 */
[----:B------:R-:W-:Y:S02]  /*36d0*/  @!P1 IMAD.IADD R18, R18, 0x1, -R19 ;  /* 0x0000000112129824 */ /* 0x000fe400078e0a13 */
[----:B------:R-:W-:-:S03]  /*36e0*/  @!P1 IMAD R23, R19, 0x100000, R23 ;  /* 0x0010000013179824 */ /* 0x000fc600078e0217 */
[----:B------:R-:W-:Y:S02]  /*36f0*/  @!P1 LEA R19, R18, 0x3ff00000, 0x14 ;  /* 0x3ff0000012139811 */ /* 0x000fe400078ea0ff */
[----:B------:R-:W-:-:S06]  /*3700*/  @!P1 MOV R18, RZ ;  /* 0x000000ff00129202 */ /* 0x000fcc0000000f00 */
[----:B------:R-:W-:-:S11]  /*3710*/  @!P1 DMUL R24, R22, R18 ;  /* 0x0000001216189228 */ /* 0x000fd60000000000 */
.L_x_83:
[----:B------:R-:W-:Y:S01]  /*3720*/  DFMA R26, R26, R24, R24 ;  /* 0x000000181a1a722b */ /* 0x000fe20000000018 */
[----:B------:R-:W-:Y:S01]  /*3730*/  IMAD.MOV.U32 R18, RZ, RZ, R4 ;  /* 0x000000ffff127224 */ /* 0x000fe200078e0004 */
[----:B------:R-:W-:Y:S01]  /*3740*/  DSETP.NEU.AND P1, PT, |R24|, +INF , PT ;  /* 0x7ff000001800742a */ /* 0x000fe20003f2d200 */
[----:B------:R-:W-:-:S07]  /*3750*/  IMAD.MOV.U32 R19, RZ, RZ, 0x0 ;  /* 0x00000000ff137424 */ /* 0x000fce00078e00ff */
[----:B------:R-:W-:Y:S02]  /*3760*/  FSEL R20, R24, R26, !P1 ;  /* 0x0000001a18147208 */ /* 0x000fe40004800000 */
[----:B------:R-:W-:Y:S01]  /*3770*/  FSEL R21, R25, R27, !P1 ;  /* 0x0000001b19157208 */ /* 0x000fe20004800000 */
[----:B------:R-:W-:Y:S06]  /*3780*/  RET.REL.NODEC R18 `(_Z15AccelerationCalP12Gas_MoleculeP13Wall_MoleculeP14Parameters_GasP15Parameters_WallP13Parameters_MD) ;  /* 0xffffffc8121c7950 */ /* 0x000fec0003c3ffff */
.L_x_84:
        /* <DEDUP_REMOVED lines=15> */
.L_x_113:


//--------------------- .text._Z9RescaleT4P13Wall_MoleculeP15Parameters_Wall --------------------------
	.section	.text._Z9RescaleT4P13Wall_MoleculeP15Parameters_Wall,"ax",@progbits
	.align	128
        .global         _Z9RescaleT4P13Wall_MoleculeP15Parameters_Wall
        .type           _Z9RescaleT4P13Wall_MoleculeP15Parameters_Wall,@function
        .size           _Z9RescaleT4P13Wall_MoleculeP15Parameters_Wall,(.L_x_115 - _Z9RescaleT4P13Wall_MoleculeP15Parameters_Wall)
        .other          _Z9RescaleT4P13Wall_MoleculeP15Parameters_Wall,@"STO_CUDA_ENTRY STV_DEFAULT"
_Z9RescaleT4P13Wall_MoleculeP15Parameters_Wall:
.text._Z9RescaleT4P13Wall_MoleculeP15Parameters_Wall:
[----:B------:R-:W-:Y:S01]  /*0000*/  LDC R1, c[0x0][0x37c] ;  /* 0x0000df00ff017b82 */ /* 0x000fe20000000800 */
[----:B------:R-:W0:Y:S02]  /*0010*/  S2R R15, SR_TID.X ;  /* 0x00000000000f7919 */ /* 0x000e240000002100 */
[----:B0-----:R-:W-:-:S13]  /*0020*/  ISETP.GT.U32.AND P0, PT, R15, 0x1af, PT ;  /* 0x000001af0f00780c */ /* 0x001fda0003f04070 */
[----:B------:R-:W-:Y:S05]  /*0030*/  @P0 EXIT ;  /* 0x000000000000094d */ /* 0x000fea0003800000 */
[----:B------:R-:W0:Y:S01]  /*0040*/  LDC.64 R8, c[0x0][0x388] ;  /* 0x0000e200ff087b82 */ /* 0x000e220000000a00 */
[----:B------:R-:W0:Y:S07]  /*0050*/  LDCU.64 UR4, c[0x0][0x358] ;  /* 0x00006b00ff0477ac */ /* 0x000e2e0008000a00 */
[----:B------:R-:W1:Y:S01]  /*0060*/  LDC.64 R4, c[0x0][0x380] ;  /* 0x0000e000ff047b82 */ /* 0x000e620000000a00 */
[----:B0-----:R-:W2:Y:S04]  /*0070*/  LDG.E R3, desc[UR4][R8.64+0x10] ;  /* 0x0000100408037981 */ /* 0x001ea8000c1e1900 */
[----:B------:R-:W3:Y:S01]  /*0080*/  LDG.E R0, desc[UR4][R8.64+0x8] ;  /* 0x0000080408007981 */ /* 0x000ee2000c1e1900 */
[----:B-1----:R-:W-:-:S05]  /*0090*/  IMAD.WIDE.U32 R4, R15, 0x50, R4 ;  /* 0x000000500f047825 */ /* 0x002fca00078e0004 */
[----:B------:R0:W5:Y:S04]  /*00a0*/  LDG.E R2, desc[UR4][R4.64+0x20] ;  /* 0x0000200404027981 */ /* 0x000168000c1e1900 */
[----:B------:R0:W5:Y:S04]  /*00b0*/  LDG.E R6, desc[UR4][R4.64+0x24] ;  /* 0x0000240404067981 */ /* 0x000168000c1e1900 */
[----:B------:R0:W5:Y:S01]  /*00c0*/  LDG.E R7, desc[UR4][R4.64+0x28] ;  /* 0x0000280404077981 */ /* 0x000162000c1e1900 */
[----:B------:R-:W1:Y:S01]  /*00d0*/  S2R R13, SR_CgaCtaId ;  /* 0x00000000000d7919 */ /* 0x000e620000008800 */
[----:B--2---:R-:W2:Y:S08]  /*00e0*/  MUFU.RCP R10, R3 ;  /* 0x00000003000a7308 */ /* 0x004eb00000001000 */
[----:B---3--:R-:W3:Y:S01]  /*00f0*/  FCHK P0, R0, R3 ;  /* 0x0000000300007302 */ /* 0x008ee20000000000 */
[----:B--2---:R-:W-:-:S04]  /*0100*/  FFMA R11, -R3, R10, 1 ;  /* 0x3f800000030b7423 */ /* 0x004fc8000000010a */
[----:B------:R-:W-:Y:S01]  /*0110*/  FFMA R11, R10, R11, R10 ;  /* 0x0000000b0a0b7223 */ /* 0x000fe2000000000a */
[----:B------:R-:W-:-:S03]  /*0120*/  MOV R10, 0x400 ;  /* 0x00000400000a7802 */ /* 0x000fc60000000f00 */
[----:B------:R-:W-:Y:S01]  /*0130*/  FFMA R12, R0, R11, RZ ;  /* 0x0000000b000c7223 */ /* 0x000fe200000000ff */
[----:B-1----:R-:W-:-:S03]  /*0140*/  LEA R8, R13, R10, 0x18 ;  /* 0x0000000a0d087211 */ /* 0x002fc600078ec0ff */
[----:B------:R-:W-:Y:S02]  /*0150*/  FFMA R9, -R3, R12, R0 ;  /* 0x0000000c03097223 */ /* 0x000fe40000000100 */
[----:B------:R-:W-:Y:S02]  /*0160*/  IMAD R8, R15, 0xc, R8 ;  /* 0x0000000c0f087824 */ /* 0x000fe400078e0208 */
[----:B------:R-:W-:Y:S01]  /*0170*/  FFMA R9, R11, R9, R12 ;  /* 0x000000090b097223 */ /* 0x000fe2000000000c */
[----:B0--3--:R-:W-:Y:S06]  /*0180*/  @!P0 BRA `(.L_x_85) ;  /* 0x00000000000c8947 */ /* 0x009fec0003800000 */
[----:B------:R-:W-:-:S07]  /*0190*/  MOV R10, 0x1b0 ;  /* 0x000001b0000a7802 */ /* 0x000fce0000000f00 */
[----:B-----5:R-:W-:Y:S05]  /*01a0*/  CALL.REL.NOINC `($__internal_4_$__cuda_sm3x_div_rn_noftz_f32_slowpath) ;  /* 0x0000000000b87944 */ /* 0x020fea0003c00000 */
[----:B------:R-:W-:-:S07]  /*01b0*/  IMAD.MOV.U32 R9, RZ, RZ, R0 ;  /* 0x000000ffff097224 */ /* 0x000fce00078e0000 */
.L_x_85:
[----:B------:R-:W-:Y:S01]  /*01c0*/  VIADD R0, R9, 0xf3000000 ;  /* 0xf300000009007836 */ /* 0x000fe20000000000 */
[----:B------:R0:W1:Y:S04]  /*01d0*/  MUFU.RSQ R10, R9 ;  /* 0x00000009000a7308 */ /* 0x0000680000001400 */
[----:B------:R-:W-:-:S13]  /*01e0*/  ISETP.GT.U32.AND P0, PT, R0, 0x727fffff, PT ;  /* 0x727fffff0000780c */ /* 0x000fda0003f04070 */
[----:B01----:R-:W-:Y:S05]  /*01f0*/  @!P0 BRA `(.L_x_86) ;  /* 0x0000000000108947 */ /* 0x003fea0003800000 */
[----:B------:R-:W-:Y:S01]  /*0200*/  IMAD.MOV.U32 R0, RZ, RZ, R9 ;  /* 0x000000ffff007224 */ /* 0x000fe200078e0009 */
[----:B------:R-:W-:-:S07]  /*0210*/  MOV R12, 0x230 ;  /* 0x00000230000c7802 */ /* 0x000fce0000000f00 */
[----:B-----5:R-:W-:Y:S05]  /*0220*/  CALL.REL.NOINC `($__internal_3_$__cuda_sm20_sqrt_rn_f32_slowpath) ;  /* 0x00000000003c7944 */ /* 0x020fea0003c00000 */
[----:B------:R-:W-:Y:S05]  /*0230*/  BRA `(.L_x_87) ;  /* 0x0000000000107947 */ /* 0x000fea0003800000 */
.L_x_86:
[C---:B------:R-:W-:Y:S01]  /*0240*/  FMUL.FTZ R0, R10.reuse, R9 ;  /* 0x000000090a007220 */ /* 0x040fe20000410000 */
[----:B------:R-:W-:-:S03]  /*0250*/  FMUL.FTZ R10, R10, 0.5 ;  /* 0x3f0000000a0a7820 */ /* 0x000fc60000410000 */
[----:B------:R-:W-:-:S04]  /*0260*/  FFMA R3, -R0, R0, R9 ;  /* 0x0000000000037223 */ /* 0x000fc80000000109 */
[----:B------:R-:W-:-:S07]  /*0270*/  FFMA R3, R3, R10, R0 ;  /* 0x0000000a03037223 */ /* 0x000fce0000000000 */
.L_x_87:
[-C--:B-----5:R-:W-:Y:S01]  /*0280*/  FMUL R9, R2, R3.reuse ;  /* 0x0000000302097220 */ /* 0x0a0fe20000400000 */
[-C--:B------:R-:W-:Y:S01]  /*0290*/  FMUL R11, R6, R3.reuse ;  /* 0x00000003060b7220 */ /* 0x080fe20000400000 */
[----:B------:R-:W-:-:S03]  /*02a0*/  FMUL R7, R7, R3 ;  /* 0x0000000307077220 */ /* 0x000fc60000400000 */
[----:B------:R-:W-:Y:S04]  /*02b0*/  STG.E desc[UR4][R4.64+0x20], R9 ;  /* 0x0000200904007986 */ /* 0x000fe8000c101904 */
[----:B------:R-:W-:Y:S04]  /*02c0*/  STG.E desc[UR4][R4.64+0x24], R11 ;  /* 0x0000240b04007986 */ /* 0x000fe8000c101904 */
[----:B------:R-:W-:Y:S04]  /*02d0*/  STG.E desc[UR4][R4.64+0x28], R7 ;  /* 0x0000280704007986 */ /* 0x000fe8000c101904 */
[----:B------:R-:W-:Y:S04]  /*02e0*/  STS [R8], R9 ;  /* 0x0000000908007388 */ /* 0x000fe80000000800 */
[----:B------:R-:W-:Y:S04]  /*02f0*/  STS [R8+0x4], R11 ;  /* 0x0000040b08007388 */ /* 0x000fe80000000800 */
[----:B------:R-:W-:Y:S01]  /*0300*/  STS [R8+0x8], R7 ;  /* 0x0000080708007388 */ /* 0x000fe20000000800 */
[----:B------:R-:W-:Y:S05]  /*0310*/  EXIT ;  /* 0x000000000000794d */ /* 0x000fea0003800000 */
        .weak           $__internal_3_$__cuda_sm20_sqrt_rn_f32_slowpath
        .type           $__internal_3_$__cuda_sm20_sqrt_rn_f32_slowpath,@function
        .size           $__internal_3_$__cuda_sm20_sqrt_rn_f32_slowpath,($__internal_4_$__cuda_sm3x_div_rn_noftz_f32_slowpath - $__internal_3_$__cuda_sm20_sqrt_rn_f32_slowpath)
$__internal_3_$__cuda_sm20_sqrt_rn_f32_slowpath:
[----:B------:R-:W-:-:S13]  /*0320*/  LOP3.LUT P0, RZ, R0, 0x7fffffff, RZ, 0xc0, !PT ;  /* 0x7fffffff00ff7812 */ /* 0x000fda000780c0ff */
[----:B------:R-:W-:Y:S01]  /*0330*/  @!P0 IMAD.MOV.U32 R3, RZ, RZ, R0 ;  /* 0x000000ffff038224 */ /* 0x000fe200078e0000 */
        /* <DEDUP_REMOVED lines=8> */
[----:B------:R-:W-:Y:S01]  /*03c0*/  @!P0 IMAD.MOV.U32 R3, RZ, RZ, R0 ;  /* 0x000000ffff038224 */ /* 0x000fe200078e0000 */
[----:B------:R-:W-:Y:S06]  /*03d0*/  @!P0 BRA `(.L_x_88) ;  /* 0x0000000000208947 */ /* 0x000fec0003800000 */
[----:B------:R-:W-:-:S04]  /*03e0*/  FFMA R0, R0, 1.84467440737095516160e+19, RZ ;  /* 0x5f80000000007823 */ /* 0x000fc800000000ff */
[----:B------:R-:W0:Y:S02]  /*03f0*/  MUFU.RSQ R3, R0 ;  /* 0x0000000000037308 */ /* 0x000e240000001400 */
[----:B0-----:R-:W-:Y:S01]  /*0400*/  FMUL.FTZ R9, R0, R3 ;  /* 0x0000000300097220 */ /* 0x001fe20000410000 */
[----:B------:R-:W-:-:S03]  /*0410*/  FMUL.FTZ R3, R3, 0.5 ;  /* 0x3f00000003037820 */ /* 0x000fc60000410000 */
[----:B------:R-:W-:-:S04]  /*0420*/  FADD.FTZ R10, -R9, -RZ ;  /* 0x800000ff090a7221 */ /* 0x000fc80000010100 */
[----:B------:R-:W-:-:S04]  /*0430*/  FFMA R10, R9, R10, R0 ;  /* 0x0000000a090a7223 */ /* 0x000fc80000000000 */
[----:B------:R-:W-:-:S04]  /*0440*/  FFMA R3, R10, R3, R9 ;  /* 0x000000030a037223 */ /* 0x000fc80000000009 */
[----:B------:R-:W-:-:S07]  /*0450*/  FMUL.FTZ R3, R3, 2.3283064365386962891e-10 ;  /* 0x2f80000003037820 */ /* 0x000fce0000410000 */
.L_x_88:
[----:B------:R-:W-:Y:S01]  /*0460*/  MOV R10, R12 ;  /* 0x0000000c000a7202 */ /* 0x000fe20000000f00 */
[----:B------:R-:W-:-:S04]  /*0470*/  IMAD.MOV.U32 R11, RZ, RZ, 0x0 ;  /* 0x00000000ff0b7424 */ /* 0x000fc800078e00ff */
[----:B------:R-:W-:Y:S05]  /*0480*/  RET.REL.NODEC R10 `(_Z9RescaleT4P13Wall_MoleculeP15Parameters_Wall) ;  /* 0xfffffff80adc7950 */ /* 0x000fea0003c3ffff */
        .weak           $__internal_4_$__cuda_sm3x_div_rn_noftz_f32_slowpath
        .type           $__internal_4_$__cuda_sm3x_div_rn_noftz_f32_slowpath,@function
        .size           $__internal_4_$__cuda_sm3x_div_rn_noftz_f32_slowpath,(.L_x_115 - $__internal_4_$__cuda_sm3x_div_rn_noftz_f32_slowpath)
$__internal_4_$__cuda_sm3x_div_rn_noftz_f32_slowpath:
[--C-:B------:R-:W-:Y:S01]  /*0490*/  SHF.R.U32.HI R11, RZ, 0x17, R3.reuse ;  /* 0x00000017ff0b7819 */ /* 0x100fe20000011603 */
[--C-:B------:R-:W-:Y:S01]  /*04a0*/  IMAD.MOV.U32 R13, RZ, RZ, R0.reuse ;  /* 0x000000ffff0d7224 */ /* 0x100fe200078e0000 */
[----:B------:R-:W-:Y:S01]  /*04b0*/  SHF.R.U32.HI R9, RZ, 0x17, R0 ;  /* 0x00000017ff097819 */ /* 0x000fe20000011600 */
[----:B------:R-:W-:Y:S01]  /*04c0*/  IMAD.MOV.U32 R14, RZ, RZ, R3 ;  /* 0x000000ffff0e7224 */ /* 0x000fe200078e0003 */
[----:B------:R-:W-:Y:S02]  /*04d0*/  LOP3.LUT R11, R11, 0xff, RZ, 0xc0, !PT ;  /* 0x000000ff0b0b7812 */ /* 0x000fe400078ec0ff */
[----:B------:R-:W-:-:S03]  /*04e0*/  LOP3.LUT R12, R9, 0xff, RZ, 0xc0, !PT ;  /* 0x000000ff090c7812 */ /* 0x000fc600078ec0ff */
[----:B------:R-:W-:Y:S02]  /*04f0*/  VIADD R16, R11, 0xffffffff ;  /* 0xffffffff0b107836 */ /* 0x000fe40000000000 */
[----:B------:R-:W-:-:S03]  /*0500*/  VIADD R15, R12, 0xffffffff ;  /* 0xffffffff0c0f7836 */ /* 0x000fc60000000000 */
[----:B------:R-:W-:-:S04]  /*0510*/  ISETP.GT.U32.AND P0, PT, R16, 0xfd, PT ;  /* 0x000000fd1000780c */ /* 0x000fc80003f04070 */
[----:B------:R-:W-:-:S13]  /*0520*/  ISETP.GT.U32.OR P0, PT, R15, 0xfd, P0 ;  /* 0x000000fd0f00780c */ /* 0x000fda0000704470 */
[----:B------:R-:W-:Y:S01]  /*0530*/  @!P0 MOV R9, RZ ;  /* 0x000000ff00098202 */ /* 0x000fe20000000f00 */
        /* <DEDUP_REMOVED lines=22> */
[----:B------:R-:W-:Y:S02]  /*06a0*/  @!P1 FFMA R14, R3, 1.84467440737095516160e+19, RZ ;  /* 0x5f800000030e9823 */ /* 0x000fe400000000ff */
[----:B------:R-:W-:-:S07]  /*06b0*/  @!P1 VIADD R9, R9, 0x40 ;  /* 0x0000004009099836 */ /* 0x000fce0000000000 */
.L_x_89:
[----:B------:R-:W-:Y:S02]  /*06c0*/  LEA R3, R11, 0xc0800000, 0x17 ;  /* 0xc08000000b037811 */ /* 0x000fe400078eb8ff */
[----:B------:R-:W-:-:S03]  /*06d0*/  IADD3 R12, PT, PT, R12, -0x7f, RZ ;  /* 0xffffff810c0c7810 */ /* 0x000fc60007ffe0ff */
[----:B------:R-:W-:Y:S02]  /*06e0*/  IMAD.IADD R3, R14, 0x1, -R3 ;  /* 0x000000010e037824 */ /* 0x000fe400078e0a03 */
[C---:B------:R-:W-:Y:S01]  /*06f0*/  IMAD R0, R12.reuse, -0x800000, R13 ;  /* 0xff8000000c007824 */ /* 0x040fe200078e020d */
[----:B------:R-:W-:Y:S01]  /*0700*/  IADD3 R12, PT, PT, R12, 0x7f, -R11 ;  /* 0x0000007f0c0c7810 */ /* 0x000fe20007ffe80b */
[----:B------:R-:W0:Y:S01]  /*0710*/  MUFU.RCP R14, R3 ;  /* 0x00000003000e7308 */ /* 0x000e220000001000 */
[----:B------:R-:W-:-:S03]  /*0720*/  FADD.FTZ R15, -R3, -RZ ;  /* 0x800000ff030f7221 */ /* 0x000fc60000010100 */
[----:B------:R-:W-:Y:S02]  /*0730*/  IMAD.IADD R12, R12, 0x1, R9 ;  /* 0x000000010c0c7824 */ /* 0x000fe400078e0209 */
[----:B0-----:R-:W-:-:S04]  /*0740*/  FFMA R17, R14, R15, 1 ;  /* 0x3f8000000e117423 */ /* 0x001fc8000000000f */
[----:B------:R-:W-:-:S04]  /*0750*/  FFMA R16, R14, R17, R14 ;  /* 0x000000110e107223 */ /* 0x000fc8000000000e */
[----:B------:R-:W-:-:S04]  /*0760*/  FFMA R13, R0, R16, RZ ;  /* 0x00000010000d7223 */ /* 0x000fc800000000ff */
[----:B------:R-:W-:-:S04]  /*0770*/  FFMA R14, R15, R13, R0 ;  /* 0x0000000d0f0e7223 */ /* 0x000fc80000000000 */
[----:B------:R-:W-:-:S04]  /*0780*/  FFMA R13, R16, R14, R13 ;  /* 0x0000000e100d7223 */ /* 0x000fc8000000000d */
[----:B------:R-:W-:-:S04]  /*0790*/  FFMA R14, R15, R13, R0 ;  /* 0x0000000d0f0e7223 */ /* 0x000fc80000000000 */
[----:B------:R-:W-:-:S05]  /*07a0*/  FFMA R0, R16, R14, R13 ;  /* 0x0000000e10007223 */ /* 0x000fca000000000d */
[----:B------:R-:W-:-:S04]  /*07b0*/  SHF.R.U32.HI R3, RZ, 0x17, R0 ;  /* 0x00000017ff037819 */ /* 0x000fc80000011600 */
[----:B------:R-:W-:-:S05]  /*07c0*/  LOP3.LUT R3, R3, 0xff, RZ, 0xc0, !PT ;  /* 0x000000ff03037812 */ /* 0x000fca00078ec0ff */
[----:B------:R-:W-:-:S04]  /*07d0*/  IMAD.IADD R11, R3, 0x1, R12 ;  /* 0x00000001030b7824 */ /* 0x000fc800078e020c */
        /* <DEDUP_REMOVED lines=11> */
[CCC-:B------:R-:W-:Y:S01]  /*0890*/  FFMA.RM R12, R16.reuse, R14.reuse, R13.reuse ;  /* 0x0000000e100c7223 */ /* 0x1c0fe2000000400d */
[C---:B------:R-:W-:Y:S02]  /*08a0*/  ISETP.NE.AND P2, PT, R11.reuse, RZ, PT ;  /* 0x000000ff0b00720c */ /* 0x040fe40003f45270 */
[----:B------:R-:W-:Y:S02]  /*08b0*/  ISETP.NE.AND P1, PT, R11, RZ, PT ;  /* 0x000000ff0b00720c */ /* 0x000fe40003f25270 */
[----:B------:R-:W-:Y:S01]  /*08c0*/  LOP3.LUT R9, R3, 0x7fffff, RZ, 0xc0, !PT ;  /* 0x007fffff03097812 */ /* 0x000fe200078ec0ff */
[----:B------:R-:W-:Y:S01]  /*08d0*/  FFMA.RP R3, R16, R14, R13 ;  /* 0x0000000e10037223 */ /* 0x000fe2000000800d */
[C---:B------:R-:W-:Y:S01]  /*08e0*/  VIADD R14, R11.reuse, 0x20 ;  /* 0x000000200b0e7836 */ /* 0x040fe20000000000 */
[----:B------:R-:W-:Y:S02]  /*08f0*/  IADD3 R11, PT, PT, -R11, RZ, RZ ;  /* 0x000000ff0b0b7210 */ /* 0x000fe40007ffe1ff */
        /* <DEDUP_REMOVED lines=10> */
[----:B------:R-:W-:-:S05]  /*09a0*/  LOP3.LUT R3, R3, R12, RZ, 0xc0, !PT ;  /* 0x0000000c03037212 */ /* 0x000fca00078ec0ff */
[----:B------:R-:W-:-:S05]  /*09b0*/  IMAD.IADD R3, R14, 0x1, R3 ;  /* 0x000000010e037824 */ /* 0x000fca00078e0203 */
[----:B------:R-:W-:Y:S01]  /*09c0*/  LOP3.LUT R0, R3, R0, RZ, 0xfc, !PT ;  /* 0x0000000003007212 */ /* 0x000fe200078efcff */
[----:B------:R-:W-:Y:S06]  /*09d0*/  BRA `(.L_x_96) ;  /* 0x0000000000347947 */ /* 0x000fec0003800000 */
.L_x_95:
[----:B------:R-:W-:-:S04]  /*09e0*/  LOP3.LUT R0, R0, 0x80000000, RZ, 0xc0, !PT ;  /* 0x8000000000007812 */ /* 0x000fc800078ec0ff */
[----:B------:R-:W-:Y:S01]  /*09f0*/  LOP3.LUT R0, R0, 0x7f800000, RZ, 0xfc, !PT ;  /* 0x7f80000000007812 */ /* 0x000fe200078efcff */
[----:B------:R-:W-:Y:S06]  /*0a00*/  BRA `(.L_x_96) ;  /* 0x0000000000287947 */ /* 0x000fec0003800000 */
.L_x_94:
[----:B------:R-:W-:Y:S01]  /*0a10*/  IMAD R0, R12, 0x800000, R0 ;  /* 0x008000000c007824 */ /* 0x000fe200078e0200 */
[----:B------:R-:W-:Y:S06]  /*0a20*/  BRA `(.L_x_96) ;  /* 0x0000000000207947 */ /* 0x000fec0003800000 */
.L_x_93:
[----:B------:R-:W-:-:S04]  /*0a30*/  LOP3.LUT R0, R14, 0x80000000, R13, 0x48, !PT ;  /* 0x800000000e007812 */ /* 0x000fc800078e480d */
[----:B------:R-:W-:Y:S01]  /*0a40*/  LOP3.LUT R0, R0, 0x7f800000, RZ, 0xfc, !PT ;  /* 0x7f80000000007812 */ /* 0x000fe200078efcff */
[----:B------:R-:W-:Y:S06]  /*0a50*/  BRA `(.L_x_96) ;  /* 0x0000000000147947 */ /* 0x000fec0003800000 */
.L_x_92:
[----:B------:R-:W-:Y:S01]  /*0a60*/  LOP3.LUT R0, R14, 0x80000000, R13, 0x48, !PT ;  /* 0x800000000e007812 */ /* 0x000fe200078e480d */
[----:B------:R-:W-:Y:S06]  /*0a70*/  BRA `(.L_x_96) ;  /* 0x00000000000c7947 */ /* 0x000fec0003800000 */
.L_x_91:
[----:B------:R-:W0:Y:S01]  /*0a80*/  MUFU.RSQ R0, -QNAN ;  /* 0xffc0000000007908 */ /* 0x000e220000001400 */
[----:B------:R-:W-:Y:S05]  /*0a90*/  BRA `(.L_x_96) ;  /* 0x0000000000047947 */ /* 0x000fea0003800000 */
.L_x_90:
[----:B------:R-:W-:-:S07]  /*0aa0*/  FADD.FTZ R0, R0, R3 ;  /* 0x0000000300007221 */ /* 0x000fce0000010000 */
.L_x_96:
[----:B------:R-:W-:-:S04]  /*0ab0*/  IMAD.MOV.U32 R11, RZ, RZ, 0x0 ;  /* 0x00000000ff0b7424 */ /* 0x000fc800078e00ff */
[----:B0-----:R-:W-:Y:S05]  /*0ac0*/  RET.REL.NODEC R10 `(_Z9RescaleT4P13Wall_MoleculeP15Parameters_Wall) ;  /* 0xfffffff40a4c7950 */ /* 0x001fea0003c3ffff */
.L_x_97:
        /* <DEDUP_REMOVED lines=11> */
.L_x_115:


//--------------------- .text._Z9RescaleT2P13Wall_MoleculeP15Parameters_Wall --------------------------
	.section	.text._Z9RescaleT2P13Wall_MoleculeP15Parameters_Wall,"ax",@progbits
	.align	128
        .global         _Z9RescaleT2P13Wall_MoleculeP15Parameters_Wall
        .type           _Z9RescaleT2P13Wall_MoleculeP15Parameters_Wall,@function
        .size           _Z9RescaleT2P13Wall_MoleculeP15Parameters_Wall,(.L_x_121 - _Z9RescaleT2P13Wall_MoleculeP15Parameters_Wall)
        .other          _Z9RescaleT2P13Wall_MoleculeP15Parameters_Wall,@"STO_CUDA_ENTRY STV_DEFAULT"
_Z9RescaleT2P13Wall_MoleculeP15Parameters_Wall:
.text._Z9RescaleT2P13Wall_MoleculeP15Parameters_Wall:
[----:B------:R-:W-:Y:S01]  /*0000*/  LDC R1, c[0x0][0x37c] ;  /* 0x0000df00ff017b82 */ /* 0x000fe20000000800 */
[----:B------:R-:W0:Y:S02]  /*0010*/  S2R R15, SR_TID.X ;  /* 0x00000000000f7919 */ /* 0x000e240000002100 */
[----:B0-----:R-:W-:-:S13]  /*0020*/  ISETP.GT.U32.AND P0, PT, R15, 0x1af, PT ;  /* 0x000001af0f00780c */ /* 0x001fda0003f04070 */
[----:B------:R-:W-:Y:S05]  /*0030*/  @P0 EXIT ;  /* 0x000000000000094d */ /* 0x000fea0003800000 */
[----:B------:R-:W0:Y:S01]  /*0040*/  LDC.64 R2, c[0x0][0x380] ;  /* 0x0000e000ff027b82 */ /* 0x000e220000000a00 */
[----:B------:R-:W1:Y:S07]  /*0050*/  LDCU.64 UR4, c[0x0][0x358] ;  /* 0x00006b00ff0477ac */ /* 0x000e6e0008000a00 */
[----:B------:R-:W2:Y:S01]  /*0060*/  LDC.64 R4, c[0x0][0x388] ;  /* 0x0000e200ff047b82 */ /* 0x000ea20000000a00 */
[----:B0-----:R-:W-:-:S05]  /*0070*/  IMAD.WIDE.U32 R2, R15, 0x50, R2 ;  /* 0x000000500f027825 */ /* 0x001fca00078e0002 */
[----:B-1----:R-:W3:Y:S04]  /*0080*/  LDG.E R0, desc[UR4][R2.64+0x20] ;  /* 0x0000200402007981 */ /* 0x002ee8000c1e1900 */
[----:B--2---:R-:W3:Y:S04]  /*0090*/  LDG.E R9, desc[UR4][R4.64+0x14] ;  /* 0x0000140404097981 */ /* 0x004ee8000c1e1900 */
[----:B------:R-:W2:Y:S04]  /*00a0*/  LDG.E R10, desc[UR4][R4.64+0x18] ;  /* 0x00001804040a7981 */ /* 0x000ea8000c1e1900 */
[----:B------:R-:W2:Y:S04]  /*00b0*/  LDG.E R7, desc[UR4][R2.64+0x24] ;  /* 0x0000240402077981 */ /* 0x000ea8000c1e1900 */
[----:B------:R-:W4:Y:S04]  /*00c0*/  LDG.E R11, desc[UR4][R4.64+0x1c] ;  /* 0x00001c04040b7981 */ /* 0x000f28000c1e1900 */
[----:B------:R-:W4:Y:S01]  /*00d0*/  LDG.E R8, desc[UR4][R2.64+0x28] ;  /* 0x0000280402087981 */ /* 0x000f22000c1e1900 */
[----:B------:R-:W0:Y:S01]  /*00e0*/  S2R R13, SR_CgaCtaId ;  /* 0x00000000000d7919 */ /* 0x000e220000008800 */
[----:B------:R-:W-:-:S04]  /*00f0*/  MOV R6, 0x400 ;  /* 0x0000040000067802 */ /* 0x000fc80000000f00 */
[----:B0-----:R-:W-:-:S05]  /*0100*/  LEA R6, R13, R6, 0x18 ;  /* 0x000000060d067211 */ /* 0x001fca00078ec0ff */
[----:B------:R-:W-:Y:S02]  /*0110*/  IMAD R6, R15, 0xc, R6 ;  /* 0x0000000c0f067824 */ /* 0x000fe400078e0206 */
[----:B---3--:R-:W-:Y:S01]  /*0120*/  FADD R9, R0, -R9 ;  /* 0x8000000900097221 */ /* 0x008fe20000000000 */
[----:B--2---:R-:W-:-:S04]  /*0130*/  FADD R7, R7, -R10 ;  /* 0x8000000a07077221 */ /* 0x004fc80000000000 */
[----:B------:R-:W-:Y:S01]  /*0140*/  STS [R6], R9 ;  /* 0x0000000906007388 */ /* 0x000fe20000000800 */
[----:B----4-:R-:W-:-:S03]  /*0150*/  FADD R11, R8, -R11 ;  /* 0x8000000b080b7221 */ /* 0x010fc60000000000 */
[----:B------:R-:W-:Y:S04]  /*0160*/  STG.E desc[UR4][R2.64+0x20], R9 ;  /* 0x0000200902007986 */ /* 0x000fe8000c101904 */
[----:B------:R-:W-:Y:S04]  /*0170*/  STS [R6+0x4], R7 ;  /* 0x0000040706007388 */ /* 0x000fe80000000800 */
[----:B------:R-:W-:Y:S04]  /*0180*/  STG.E desc[UR4][R2.64+0x24], R7 ;  /* 0x0000240702007986 */ /* 0x000fe8000c101904 */
[----:B------:R-:W-:Y:S04]  /*0190*/  STG.E desc[UR4][R2.64+0x28], R11 ;  /* 0x0000280b02007986 */ /* 0x000fe8000c101904 */
[----:B------:R-:W-:Y:S01]  /*01a0*/  STS [R6+0x8], R11 ;  /* 0x0000080b06007388 */ /* 0x000fe20000000800 */
[----:B------:R-:W-:Y:S05]  /*01b0*/  EXIT ;  /* 0x000000000000794d */ /* 0x000fea0003800000 */
.L_x_98:
        /* <DEDUP_REMOVED lines=12> */
.L_x_121:


//--------------------- .text._Z11Boundary_XYP12Gas_MoleculeP13Wall_MoleculeP13Parameters_MD --------------------------
	.section	.text._Z11Boundary_XYP12Gas_MoleculeP13Wall_MoleculeP13Parameters_MD,"ax",@progbits
	.align	128
        .global         _Z11Boundary_XYP12Gas_MoleculeP13Wall_MoleculeP13Parameters_MD
        .type           _Z11Boundary_XYP12Gas_MoleculeP13Wall_MoleculeP13Parameters_MD,@function
        .size           _Z11Boundary_XYP12Gas_MoleculeP13Wall_MoleculeP13Parameters_MD,(.L_x_122 - _Z11Boundary_XYP12Gas_MoleculeP13Wall_MoleculeP13Parameters_MD)
        .other          _Z11Boundary_XYP12Gas_MoleculeP13Wall_MoleculeP13Parameters_MD,@"STO_CUDA_ENTRY STV_DEFAULT"
_Z11Boundary_XYP12Gas_MoleculeP13Wall_MoleculeP13Parameters_MD:
.text._Z11Boundary_XYP12Gas_MoleculeP13Wall_MoleculeP13Parameters_MD:
[----:B------:R-:W-:Y:S01]  /*0000*/  LDC R1, c[0x0][0x37c] ;  /* 0x0000df00ff017b82 */ /* 0x000fe20000000800 */
[----:B------:R-:W0:Y:S01]  /*0010*/  S2R R0, SR_TID.X ;  /* 0x0000000000007919 */ /* 0x000e220000002100 */
[----:B------:R-:W1:Y:S01]  /*0020*/  LDCU.64 UR8, c[0x0][0x358] ;  /* 0x00006b00ff0877ac */ /* 0x000e620008000a00 */
[----:B0-----:R-:W-:-:S13]  /*0030*/  ISETP.GT.U32.AND P0, PT, R0, 0x1af, PT ;  /* 0x000001af0000780c */ /* 0x001fda0003f04070 */
[----:B------:R-:W0:Y:S02]  /*0040*/  @!P0 LDC.64 R2, c[0x0][0x388] ;  /* 0x0000e200ff028b82 */ /* 0x000e240000000a00 */
[----:B0-----:R-:W-:-:S05]  /*0050*/  @!P0 IMAD.WIDE.U32 R2, R0, 0x50, R2 ;  /* 0x0000005000028825 */ /* 0x001fca00078e0002 */
[----:B-1----:R-:W2:Y:S04]  /*0060*/  @!P0 LDG.E R10, desc[UR8][R2.64+0x8] ;  /* 0x00000808020a8981 */ /* 0x002ea8000c1e1900 */
[----:B------:R-:W2:Y:S04]  /*0070*/  @!P0 LDG.E R11, desc[UR8][R2.64+0xc] ;  /* 0x00000c08020b8981 */ /* 0x000ea8000c1e1900 */
[----:B------:R-:W3:Y:S04]  /*0080*/  @!P0 LDG.E R8, desc[UR8][R2.64+0x14] ;  /* 0x0000140802088981 */ /* 0x000ee8000c1e1900 */
[----:B------:R-:W3:Y:S01]  /*0090*/  @!P0 LDG.E R9, desc[UR8][R2.64+0x18] ;  /* 0x0000180802098981 */ /* 0x000ee2000c1e1900 */
[----:B------:R-:W0:Y:S01]  /*00a0*/  S2UR UR6, SR_CgaCtaId ;  /* 0x00000000000679c3 */ /* 0x000e220000008800 */
[----:B------:R-:W-:Y:S01]  /*00b0*/  UMOV UR4, 0x400 ;  /* 0x0000040000047882 */ /* 0x000fe20000000000 */
[----:B------:R-:W-:Y:S01]  /*00c0*/  BSSY.RECONVERGENT B0, `(.L_x_99) ;  /* 0x000000f000007945 */ /* 0x000fe20003800200 */
[----:B------:R-:W-:-:S02]  /*00d0*/  UIADD3 UR5, UPT, UPT, UR4, 0xd88, URZ ;  /* 0x00000d8804057890 */ /* 0x000fc4000fffe0ff */
[----:B0-----:R-:W-:Y:S02]  /*00e0*/  ULEA UR4, UR6, UR4, 0x18 ;  /* 0x0000000406047291 */ /* 0x001fe4000f8ec0ff */
[----:B------:R-:W-:-:S04]  /*00f0*/  ULEA UR5, UR6, UR5, 0x18 ;  /* 0x0000000506057291 */ /* 0x000fc8000f8ec0ff */
[C---:B------:R-:W-:Y:S02]  /*0100*/  LEA R6, R0.reuse, UR4, 0x3 ;  /* 0x0000000400067c11 */ /* 0x040fe4000f8e18ff */
[----:B------:R-:W-:-:S03]  /*0110*/  LEA R4, R0, UR5, 0x3 ;  /* 0x0000000500047c11 */ /* 0x000fc6000f8e18ff */
[----:B--2---:R0:W-:Y:S04]  /*0120*/  @!P0 STS.64 [R6], R10 ;  /* 0x0000000a06008388 */ /* 0x0041e80000000a00 */
[----:B---3--:R0:W-:Y:S01]  /*0130*/  @!P0 STS.64 [R4], R8 ;  /* 0x0000000804008388 */ /* 0x0081e20000000a00 */
[----:B------:R-:W-:Y:S05]  /*0140*/  @!P0 BRA `(.L_x_100) ;  /* 0x0000000000188947 */ /* 0x000fea0003800000 */
[----:B------:R-:W-:-:S13]  /*0150*/  ISETP.NE.AND P1, PT, R0, 0x1b0, PT ;  /* 0x000001b00000780c */ /* 0x000fda0003f25270 */
[----:B------:R-:W-:Y:S05]  /*0160*/  @P1 EXIT ;  /* 0x000000000000194d */ /* 0x000fea0003800000 */
[----:B------:R-:W0:Y:S02]  /*0170*/  LDC.64 R2, c[0x0][0x380] ;  /* 0x0000e000ff027b82 */ /* 0x000e240000000a00 */
[----:B0-----:R-:W2:Y:S04]  /*0180*/  LDG.E R10, desc[UR8][R2.64+0x8] ;  /* 0x00000808020a7981 */ /* 0x001ea8000c1e1900 */
[----:B------:R-:W2:Y:S04]  /*0190*/  LDG.E R11, desc[UR8][R2.64+0xc] ;  /* 0x00000c08020b7981 */ /* 0x000ea8000c1e1900 */
[----:B--2---:R1:W-:Y:S02]  /*01a0*/  STS.64 [UR4+0xd80], R10 ;  /* 0x000d800aff007988 */ /* 0x0043e40008000a04 */
.L_x_100:
[----:B------:R-:W-:Y:S05]  /*01b0*/  BSYNC.RECONVERGENT B0 ;  /* 0x0000000000007941 */ /* 0x000fea0003800200 */
.L_x_99:
[----:B------:R-:W2:Y:S02]  /*01c0*/  LDC.64 R2, c[0x0][0x390] ;  /* 0x0000e400ff027b82 */ /* 0x000ea40000000a00 */
[----:B--2---:R-:W2:Y:S01]  /*01d0*/  LDG.E R7, desc[UR8][R2.64+0x24] ;  /* 0x0000240802077981 */ /* 0x004ea2000c1e1900 */
[----:B------:R-:W-:Y:S01]  /*01e0*/  BSSY.RECONVERGENT B0, `(.L_x_101) ;  /* 0x0000017000007945 */ /* 0x000fe20003800200 */
[----:B--2---:R-:W-:-:S13]  /*01f0*/  FSETP.GEU.AND P1, PT, R10, R7, PT ;  /* 0x000000070a00720b */ /* 0x004fda0003f2e000 */
[----:B------:R-:W-:Y:S05]  /*0200*/  @P1 BRA `(.L_x_102) ;  /* 0x0000000000281947 */ /* 0x000fea0003800000 */
[----:B0-----:R-:W2:Y:S04]  /*0210*/  LDG.E R8, desc[UR8][R2.64+0x28] ;  /* 0x0000280802087981 */ /* 0x001ea8000c1e1900 */
[----:B------:R-:W0:Y:S01]  /*0220*/  LDS R5, [R6] ;  /* 0x0000000006057984 */ /* 0x000e220000000800 */
[----:B--2---:R-:W-:-:S04]  /*0230*/  FADD R8, -R7, R8 ;  /* 0x0000000807087221 */ /* 0x004fc80000000100 */
[----:B0-----:R-:W-:-:S05]  /*0240*/  FADD R5, R8, R5 ;  /* 0x0000000508057221 */ /* 0x001fca0000000000 */
[----:B------:R2:W-:Y:S01]  /*0250*/  STS [R6], R5 ;  /* 0x0000000506007388 */ /* 0x0005e20000000800 */
[----:B------:R-:W-:Y:S05]  /*0260*/  @P0 BRA `(.L_x_103) ;  /* 0x0000000000380947 */ /* 0x000fea0003800000 */
[----:B------:R-:W0:Y:S02]  /*0270*/  LDS R7, [R4] ;  /* 0x0000000004077984 */ /* 0x000e240000000800 */
[----:B0-----:R-:W-:-:S05]  /*0280*/  FADD R7, R8, R7 ;  /* 0x0000000708077221 */ /* 0x001fca0000000000 */
[----:B------:R3:W-:Y:S01]  /*0290*/  STS [R4], R7 ;  /* 0x0000000704007388 */ /* 0x0007e20000000800 */
[----:B------:R-:W-:Y:S05]  /*02a0*/  BRA `(.L_x_103) ;  /* 0x0000000000287947 */ /* 0x000fea0003800000 */
.L_x_102:
[----:B0-----:R-:W2:Y:S04]  /*02b0*/  LDG.E R8, desc[UR8][R2.64+0x28] ;  /* 0x0000280802087981 */ /* 0x001ea8000c1e1900 */
[----:B------:R-:W2:Y:S02]  /*02c0*/  LDS R5, [R6] ;  /* 0x0000000006057984 */ /* 0x000ea40000000800 */
[----:B--2---:R-:W-:-:S13]  /*02d0*/  FSETP.GE.AND P1, PT, R5, R8, PT ;  /* 0x000000080500720b */ /* 0x004fda0003f26000 */
[----:B------:R-:W-:Y:S05]  /*02e0*/  @!P1 BRA `(.L_x_103) ;  /* 0x0000000000189947 */ /* 0x000fea0003800000 */
[----:B------:R-:W-:-:S04]  /*02f0*/  FADD R8, -R7, R8 ;  /* 0x0000000807087221 */ /* 0x000fc80000000100 */
[----:B------:R-:W-:-:S05]  /*0300*/  FADD R5, -R8, R5 ;  /* 0x0000000508057221 */ /* 0x000fca0000000100 */
[----:B------:R-:W-:Y:S04]  /*0310*/  STS [R6], R5 ;  /* 0x0000000506007388 */ /* 0x000fe80000000800 */
[----:B------:R-:W0:Y:S02]  /*0320*/  @!P0 LDS R7, [R4] ;  /* 0x0000000004078984 */ /* 0x000e240000000800 */
[----:B0-----:R-:W-:-:S05]  /*0330*/  @!P0 FADD R7, -R8, R7 ;  /* 0x0000000708078221 */ /* 0x001fca0000000100 */
[----:B------:R0:W-:Y:S02]  /*0340*/  @!P0 STS [R4], R7 ;  /* 0x0000000704008388 */ /* 0x0001e40000000800 */
.L_x_103:
[----:B------:R-:W-:Y:S05]  /*0350*/  BSYNC.RECONVERGENT B0 ;  /* 0x0000000000007941 */ /* 0x000fea0003800200 */
.L_x_101:
[----:B0--3--:R-:W3:Y:S01]  /*0360*/  LDG.E R7, desc[UR8][R2.64+0x2c] ;  /* 0x00002c0802077981 */ /* 0x009ee2000c1e1900 */
[----:B------:R-:W-:Y:S04]  /*0370*/  BSSY.RECONVERGENT B0, `(.L_x_104) ;  /* 0x0000023000007945 */ /* 0x000fe80003800200 */
[----:B------:R-:W-:Y:S01]  /*0380*/  BSSY.RELIABLE B1, `(.L_x_105) ;  /* 0x0000019000017945 */ /* 0x000fe20003800100 */
[----:B------:R-:W3:Y:S02]  /*0390*/  LDS R8, [R6+0x4] ;  /* 0x0000040006087984 */ /* 0x000ee40000000800 */
[----:B---3--:R-:W-:-:S13]  /*03a0*/  FSETP.GEU.AND P1, PT, R8, R7, PT ;  /* 0x000000070800720b */ /* 0x008fda0003f2e000 */
[----:B------:R-:W-:Y:S05]  /*03b0*/  @P1 BRA `(.L_x_106) ;  /* 0x0000000000281947 */ /* 0x000fea0003800000 */
[----:B------:R-:W3:Y:S01]  /*03c0*/  LDG.E R2, desc[UR8][R2.64+0x30] ;  /* 0x0000300802027981 */ /* 0x000ee2000c1e1900 */
[----:B------:R-:W-:Y:S05]  /*03d0*/  @P0 BREAK.RELIABLE B1 ;  /* 0x0000000000010942 */ /* 0x000fea0003800100 */
[----:B---3--:R-:W-:-:S04]  /*03e0*/  FADD R7, -R7, R2 ;  /* 0x0000000207077221 */ /* 0x008fc80000000100 */
[----:B------:R-:W-:-:S05]  /*03f0*/  FADD R8, R8, R7 ;  /* 0x0000000708087221 */ /* 0x000fca0000000000 */
[----:B------:R0:W-:Y:S01]  /*0400*/  STS [R6+0x4], R8 ;  /* 0x0000040806007388 */ /* 0x0001e20000000800 */
[----:B------:R-:W-:Y:S05]  /*0410*/  @P0 BRA `(.L_x_107) ;  /* 0x0000000000600947 */ /* 0x000fea0003800000 */
[----:B------:R-:W3:Y:S02]  /*0420*/  LDS R2, [R4+0x4] ;  /* 0x0000040004027984 */ /* 0x000ee40000000800 */
[----:B---3--:R-:W-:-:S05]  /*0430*/  FADD R7, R7, R2 ;  /* 0x0000000207077221 */ /* 0x008fca0000000000 */
[----:B------:R3:W-:Y:S01]  /*0440*/  STS [R4+0x4], R7 ;  /* 0x0000040704007388 */ /* 0x0007e20000000800 */
[----:B------:R-:W-:Y:S05]  /*0450*/  BRA `(.L_x_108) ;  /* 0x00000000002c7947 */ /* 0x000fea0003800000 */
.L_x_106:
[----:B------:R-:W3:Y:S02]  /*0460*/  LDG.E R2, desc[UR8][R2.64+0x30] ;  /* 0x0000300802027981 */ /* 0x000ee4000c1e1900 */
[----:B---3--:R-:W-:-:S13]  /*0470*/  FSETP.GE.AND P1, PT, R8, R2, PT ;  /* 0x000000020800720b */ /* 0x008fda0003f26000 */
[----:B------:R-:W-:Y:S05]  /*0480*/  @!P1 BRA `(.L_x_108) ;  /* 0x0000000000209947 */ /* 0x000fea0003800000 */
[----:B------:R-:W-:Y:S01]  /*0490*/  FADD R3, -R7, R2 ;  /* 0x0000000207037221 */ /* 0x000fe20000000100 */
[----:B------:R-:W-:Y:S05]  /*04a0*/  @P0 BREAK.RELIABLE B1 ;  /* 0x0000000000010942 */ /* 0x000fea0003800100 */
[----:B------:R-:W-:-:S05]  /*04b0*/  FADD R8, R8, -R3 ;  /* 0x8000000308087221 */ /* 0x000fca0000000000 */
[----:B------:R3:W-:Y:S01]  /*04c0*/  STS [R6+0x4], R8 ;  /* 0x0000040806007388 */ /* 0x0007e20000000800 */
[----:B------:R-:W-:Y:S05]  /*04d0*/  @P0 BRA `(.L_x_107) ;  /* 0x0000000000300947 */ /* 0x000fea0003800000 */
[----:B------:R-:W0:Y:S02]  /*04e0*/  LDS R2, [R4+0x4] ;  /* 0x0000040004027984 */ /* 0x000e240000000800 */
[----:B0-----:R-:W-:-:S05]  /*04f0*/  FADD R3, -R3, R2 ;  /* 0x0000000203037221 */ /* 0x001fca0000000100 */
[----:B------:R4:W-:Y:S02]  /*0500*/  STS [R4+0x4], R3 ;  /* 0x0000040304007388 */ /* 0x0009e40000000800 */
.L_x_108:
[----:B------:R-:W-:Y:S05]  /*0510*/  BSYNC.RELIABLE B1 ;  /* 0x0000000000017941 */ /* 0x000fea0003800100 */
.L_x_105:
[----:B0-23--:R-:W0:Y:S01]  /*0520*/  @!P0 LDS.64 R6, [R4] ;  /* 0x0000000004068984 */ /* 0x00de220000000a00 */
[----:B----4-:R-:W2:Y:S02]  /*0530*/  @!P0 LDC.64 R2, c[0x0][0x388] ;  /* 0x0000e200ff028b82 */ /* 0x010ea40000000a00 */
[----:B--2---:R-:W-:-:S05]  /*0540*/  @!P0 IMAD.WIDE.U32 R2, R0, 0x50, R2 ;  /* 0x0000005000028825 */ /* 0x004fca00078e0002 */
[----:B------:R4:W-:Y:S04]  /*0550*/  @!P0 STG.E desc[UR8][R2.64+0x8], R5 ;  /* 0x0000080502008986 */ /* 0x0009e8000c101908 */
[----:B------:R4:W-:Y:S04]  /*0560*/  @!P0 STG.E desc[UR8][R2.64+0xc], R8 ;  /* 0x00000c0802008986 */ /* 0x0009e8000c101908 */
[----:B0-----:R4:W-:Y:S04]  /*0570*/  @!P0 STG.E desc[UR8][R2.64+0x14], R6 ;  /* 0x0000140602008986 */ /* 0x0019e8000c101908 */
[----:B------:R4:W-:Y:S01]  /*0580*/  @!P0 STG.E desc[UR8][R2.64+0x18], R7 ;  /* 0x0000180702008986 */ /* 0x0009e2000c101908 */
[----:B------:R-:W-:Y:S05]  /*0590*/  @!P0 EXIT ;  /* 0x000000000000894d */ /* 0x000fea0003800000 */
.L_x_107:
[----:B------:R-:W-:Y:S05]  /*05a0*/  BSYNC.RECONVERGENT B0 ;  /* 0x0000000000007941 */ /* 0x000fea0003800200 */
.L_x_104:
[----:B------:R-:W-:Y:S05]  /*05b0*/  WARPSYNC.ALL ;  /* 0x0000000000007948 */ /* 0x000fea0003800000 */
[----:B--2-4-:R-:W2:Y:S01]  /*05c0*/  LDS.64 R4, [UR4+0xd80] ;  /* 0x000d8004ff047984 */ /* 0x014ea20008000a00 */
[----:B------:R-:W2:Y:S03]  /*05d0*/  LDC.64 R2, c[0x0][0x380] ;  /* 0x0000e000ff027b82 */ /* 0x000ea60000000a00 */
[----:B--2---:R-:W-:Y:S04]  /*05e0*/  STG.E desc[UR8][R2.64+0x8], R4 ;  /* 0x0000080402007986 */ /* 0x004fe8000c101908 */
[----:B------:R-:W-:Y:S01]  /*05f0*/  STG.E desc[UR8][R2.64+0xc], R5 ;  /* 0x00000c0502007986 */ /* 0x000fe2000c101908 */
[----:B------:R-:W-:Y:S05]  /*0600*/  EXIT ;  /* 0x000000000000794d */ /* 0x000fea0003800000 */
.L_x_109:
        /* <DEDUP_REMOVED lines=15> */
.L_x_122:


//--------------------- .nv.shared._Z17Last_AccelerationP12Gas_MoleculeP13Wall_Molecule --------------------------
	.section	.nv.shared._Z17Last_AccelerationP12Gas_MoleculeP13Wall_Molecule,"aw",@nobits
	.sectionflags	@""
	.align	4
.nv.shared._Z17Last_AccelerationP12Gas_MoleculeP13Wall_Molecule:
	.zero		11416


//--------------------- .nv.shared.reserved.0     --------------------------
	.section	.nv.shared.reserved.0,"aw",@nobits
	.weak		__nv_reservedSMEM_offset_0_alias
	.size		__nv_reservedSMEM_offset_0_alias, 0, 64
	.other		__nv_reservedSMEM_offset_0_alias,@"STO_CUDA_RESERVED_SHARED STV_DEFAULT"
__nv_reservedSMEM_offset_0_alias:
	.zero		0
	.zero		64


//--------------------- .nv.shared._Z10Verlet_VelP12Gas_MoleculeP13Wall_MoleculeP13Parameters_MD --------------------------
	.section	.nv.shared._Z10Verlet_VelP12Gas_MoleculeP13Wall_MoleculeP13Parameters_MD,"aw",@nobits
	.sectionflags	@""
	.align	4
.nv.shared._Z10Verlet_VelP12Gas_MoleculeP13Wall_MoleculeP13Parameters_MD:
	.zero		16612


//--------------------- .nv.shared._Z10Verlet_PosP12Gas_MoleculeP13Wall_MoleculeP13Parameters_MD --------------------------
	.section	.nv.shared._Z10Verlet_PosP12Gas_MoleculeP13Wall_MoleculeP13Parameters_MD,"aw",@nobits
	.sectionflags	@""
	.align	4
.nv.shared._Z10Verlet_PosP12Gas_MoleculeP13Wall_MoleculeP13Parameters_MD:
	.zero		16612


//--------------------- .nv.shared._Z15AccelerationCalP12Gas_MoleculeP13Wall_MoleculeP14Parameters_GasP15Parameters_WallP13Parameters_MD --------------------------
	.section	.nv.shared._Z15AccelerationCalP12Gas_MoleculeP13Wall_MoleculeP14Parameters_GasP15Parameters_WallP13Parameters_MD,"aw",@nobits
	.sectionflags	@""
	.align	4
.nv.shared._Z15AccelerationCalP12Gas_MoleculeP13Wall_MoleculeP14Parameters_GasP15Parameters_WallP13Parameters_MD:
	.zero		16600


//--------------------- .nv.shared._Z9RescaleT4P13Wall_MoleculeP15Parameters_Wall --------------------------
	.section	.nv.shared._Z9RescaleT4P13Wall_MoleculeP15Parameters_Wall,"aw",@nobits
	.sectionflags	@""
	.align	4
.nv.shared._Z9RescaleT4P13Wall_MoleculeP15Parameters_Wall:
	.zero		6208


//--------------------- .nv.shared._Z9RescaleT2P13Wall_MoleculeP15Parameters_Wall --------------------------
	.section	.nv.shared._Z9RescaleT2P13Wall_MoleculeP15Parameters_Wall,"aw",@nobits
	.sectionflags	@""
	.align	4
.nv.shared._Z9RescaleT2P13Wall_MoleculeP15Parameters_Wall:
	.zero		6208


//--------------------- .nv.shared._Z11Boundary_XYP12Gas_MoleculeP13Wall_MoleculeP13Parameters_MD --------------------------
	.section	.nv.shared._Z11Boundary_XYP12Gas_MoleculeP13Wall_MoleculeP13Parameters_MD,"aw",@nobits
	.sectionflags	@""
	.align	4
.nv.shared._Z11Boundary_XYP12Gas_MoleculeP13Wall_MoleculeP13Parameters_MD:
	.zero		7944


//--------------------- .nv.constant0._Z17Last_AccelerationP12Gas_MoleculeP13Wall_Molecule --------------------------
	.section	.nv.constant0._Z17Last_AccelerationP12Gas_MoleculeP13Wall_Molecule,"a",@progbits
	.sectionflags	@""
	.align	4
.nv.constant0._Z17Last_AccelerationP12Gas_MoleculeP13Wall_Molecule:
	.zero		912


//--------------------- .nv.constant0._Z10Verlet_VelP12Gas_MoleculeP13Wall_MoleculeP13Parameters_MD --------------------------
	.section	.nv.constant0._Z10Verlet_VelP12Gas_MoleculeP13Wall_MoleculeP13Parameters_MD,"a",@progbits
	.sectionflags	@""
	.align	4
.nv.constant0._Z10Verlet_VelP12Gas_MoleculeP13Wall_MoleculeP13Parameters_MD:
	.zero		920


//--------------------- .nv.constant0._Z10Verlet_PosP12Gas_MoleculeP13Wall_MoleculeP13Parameters_MD --------------------------
	.section	.nv.constant0._Z10Verlet_PosP12Gas_MoleculeP13Wall_MoleculeP13Parameters_MD,"a",@progbits
	.sectionflags	@""
	.align	4
.nv.constant0._Z10Verlet_PosP12Gas_MoleculeP13Wall_MoleculeP13Parameters_MD:
	.zero		920


//--------------------- .nv.constant0._Z15AccelerationCalP12Gas_MoleculeP13Wall_MoleculeP14Parameters_GasP15Parameters_WallP13Parameters_MD --------------------------
	.section	.nv.constant0._Z15AccelerationCalP12Gas_MoleculeP13Wall_MoleculeP14Parameters_GasP15Parameters_WallP13Parameters_MD,"a",@progbits
	.sectionflags	@""
	.align	4
.nv.constant0._Z15AccelerationCalP12Gas_MoleculeP13Wall_MoleculeP14Parameters_GasP15Parameters_WallP13Parameters_MD:
	.zero		936


//--------------------- .nv.constant0._Z9RescaleT4P13Wall_MoleculeP15Parameters_Wall --------------------------
	.section	.nv.constant0._Z9RescaleT4P13Wall_MoleculeP15Parameters_Wall,"a",@progbits
	.sectionflags	@""
	.align	4
.nv.constant0._Z9RescaleT4P13Wall_MoleculeP15Parameters_Wall:
	.zero		912


//--------------------- .nv.constant0._Z9RescaleT2P13Wall_MoleculeP15Parameters_Wall --------------------------
	.section	.nv.constant0._Z9RescaleT2P13Wall_MoleculeP15Parameters_Wall,"a",@progbits
	.sectionflags	@""
	.align	4
.nv.constant0._Z9RescaleT2P13Wall_MoleculeP15Parameters_Wall:
	.zero		912


//--------------------- .nv.constant0._Z11Boundary_XYP12Gas_MoleculeP13Wall_MoleculeP13Parameters_MD --------------------------
	.section	.nv.constant0._Z11Boundary_XYP12Gas_MoleculeP13Wall_MoleculeP13Parameters_MD,"a",@progbits
	.sectionflags	@""
	.align	4
.nv.constant0._Z11Boundary_XYP12Gas_MoleculeP13Wall_MoleculeP13Parameters_MD:
	.zero		920


//--------------------- SYMBOLS --------------------------

	.type		.nv.reservedSmem.offset0,@object
	.size		.nv.reservedSmem.offset0,0x4
	.type		.nv.reservedSmem.cap,@object
	.size		.nv.reservedSmem.cap,0x4
